// auto-generated by cutlass_sweep.gemm — config: {"arch": "sm_100", "cluster_m": 1, "cluster_n": 2, "dtype": "tf32", "stages": 5, "tile_k": 64, "tile_m": 64, "tile_n": 64}
#include "cutlass/cutlass.h"
#include "cutlass/gemm/collective/collective_builder.hpp"
#include "cutlass/gemm/device/gemm_universal_adapter.h"
#include "cutlass/gemm/kernel/gemm_universal.hpp"
#include "cutlass/epilogue/collective/collective_builder.hpp"

using ElemA = cutlass::tfloat32_t;
using ElemB = cutlass::tfloat32_t;
using ElemCD = cutlass::tfloat32_t;
using Acc  = float;
using TileShape    = cute::Shape<cute::_64, cute::_64, cute::_64>;
using ClusterShape = cute::Shape<cute::_1, cute::_2, cute::_1>;

using CollectiveEpilogue = typename cutlass::epilogue::collective::CollectiveBuilder<
    cutlass::arch::Sm100, cutlass::arch::OpClassTensorOp,
    TileShape, ClusterShape,
    cutlass::epilogue::collective::EpilogueTileAuto,
    Acc, Acc,
    ElemCD, cutlass::layout::RowMajor, 128 / cutlass::sizeof_bits<ElemCD>::value,
    ElemCD, cutlass::layout::RowMajor, 128 / cutlass::sizeof_bits<ElemCD>::value,
    cutlass::epilogue::collective::EpilogueScheduleAuto
  >::CollectiveOp;

using CollectiveMainloop = typename cutlass::gemm::collective::CollectiveBuilder<
    cutlass::arch::Sm100, cutlass::arch::OpClassTensorOp,
    ElemA, cutlass::layout::RowMajor, 128 / cutlass::sizeof_bits<ElemA>::value,
    ElemB, cutlass::layout::ColumnMajor, 128 / cutlass::sizeof_bits<ElemB>::value,
    Acc,
    TileShape, ClusterShape,
    cutlass::gemm::collective::StageCount<5>,
    cutlass::gemm::collective::KernelScheduleAuto
  >::CollectiveOp;

using GemmKernel = cutlass::gemm::kernel::GemmUniversal<
    cute::Shape<int,int,int,int>,
    CollectiveMainloop,
    CollectiveEpilogue
>;
using Gemm = cutlass::gemm::device::GemmUniversalAdapter<GemmKernel>;

// Force the device kernel symbol into the cubin without needing a host main.
auto* _anchor = &cutlass::device_kernel<GemmKernel>;


// ===== COMPILED SASS (sm_100a) =====

	.target	sm_100a

	.elftype	@"ET_EXEC"


//--------------------- .note.nv.tkinfo           --------------------------
	.section	.note.nv.tkinfo,"",@"SHT_NOTE"
	.sectionflags	@"SHF_NOTE_NV_TKINFO"
	.tkinfo
        /*0018*/ 	.word	0x00000002
        /*0030*/ 	.string	""
        /*0030*/ 	.string	"ptxas"
        /*0030*/ 	.string	"Cuda compilation tools, release 13.0, V13.0.88"
        /*0030*/ 	.string	"Build cuda_13.0.r13.0/compiler.36424714_0"
        /*0030*/ 	.string	"-arch sm_100a -m 64 "



//--------------------- .note.nv.cuinfo           --------------------------
	.section	.note.nv.cuinfo,"",@"SHT_NOTE"
	.sectionflags	@"SHF_NOTE_NV_CUINFO"
        /*0018*/ 	.short	0x0002
        /*001a*/ 	.short	0x0064
        /*001c*/ 	.short	0x0082
	.zero		2


//--------------------- .nv.info                  --------------------------
	.section	.nv.info,"",@"SHT_CUDA_INFO"
	.align	4


	//----- nvinfo : EIATTR_REGCOUNT
	.align		4
        /*0000*/ 	.byte	0x04, 0x2f
        /*0002*/ 	.short	(.L_19 - .L_18)
	.align		4
.L_18:
        /*0004*/ 	.word	index@(_ZN7cutlass13device_kernelINS_4gemm6kernel13GemmUniversalIN4cute5tupleIJiiiiEEENS1_10collective13CollectiveMmaINS1_35MainloopSm100TmaUmmaWarpSpecializedILi5ELi2ELi4ENS5_IJNS4_1CILi1EEENSA_ILi2EEESB_EEEEENS5_IJNSA_ILi64EEESF_SF_EEENS_10tfloat32_tENS5_IJlSB_lEEESH_SI_NS4_8TiledMMAINS4_8MMA_AtomIJNS4_17SM100_MMA_TF32_SSISH_SH_fLi64ELi64ELNS4_4UMMA5MajorE0ELSN_0ELNSM_7ScaleInE0ELSO_0EEEEEENS4_6LayoutINS5_IJSB_SB_SB_EEENS5_IJNSA_ILi0EEEST_ST_EEEEENS5_IJNS4_10UnderscoreESW_SW_EEEEENS4_23SM90_TMA_LOAD_MULTICASTENS4_14ComposedLayoutINS4_7SwizzleILi3ELi4ELi3EEENS4_18smem_ptr_flag_bitsILi32EEENSR_INS5_IJNSA_ILi8EEENSA_ILi32EEEEEENS5_IJS16_SB_EEEEEEEvNS4_8identityENS4_13SM90_TMA_LOADES1A_vS1B_EENS_8epilogue10collective18CollectiveEpilogueINS1E_23Sm100TmaWarpSpecializedILi3ELi2ELi16ELb1ELb0EEEJSG_NS5_IJNSR_ISF_SB_EENSR_IS16_SB_EEEEESH_SI_SH_SI_NS1E_6fusion15FusionCallbacksIS1I_NS1M_17LinearCombinationISH_fSH_fLNS_15FloatRoundStyleE2EEESG_S1L_JEEENS4_5SM1004TMEM4LOAD26SM100_TMEM_LOAD_16dp128b8xES1C_S1A_NS4_17SM75_U32x4_LDSM_NENS4_14SM90_TMA_STOREES1A_NS4_17SM90_U32x4_STSM_NENS4_39AutoVectorizingCopyWithAssumedAlignmentILi128EEEEEEvvEEEEvNT_6ParamsE)
        /*0008*/ 	.word	0x00000050


	//----- nvinfo : EIATTR_FRAME_SIZE
	.align		4
.L_19:
        /*000c*/ 	.byte	0x04, 0x11
        /*000e*/ 	.short	(.L_21 - .L_20)
	.align		4
.L_20:
        /*0010*/ 	.word	index@($__internal_2_$__cuda_sm10x_tcgen05_guardrail_trap_unallocated_columns_being_dealloced)
        /*0014*/ 	.word	0x00000000


	//----- nvinfo : EIATTR_FRAME_SIZE
	.align		4
.L_21:
        /*0018*/ 	.byte	0x04, 0x11
        /*001a*/ 	.short	(.L_23 - .L_22)
	.align		4
.L_22:
        /*001c*/ 	.word	index@($__internal_1_$__cuda_sm10x_tcgen05_guardrail_trap_phase_invalid_during_alloc)
        /*0020*/ 	.word	0x00000000


	//----- nvinfo : EIATTR_FRAME_SIZE
	.align		4
.L_23:
        /*0024*/ 	.byte	0x04, 0x11
        /*0026*/ 	.short	(.L_25 - .L_24)
	.align		4
.L_24:
        /*0028*/ 	.word	index@($__internal_0_$__cuda_sm10x_tcgen05_guardrail_trap_col_being_dealloced_not_returned_by_alloc)
        /*002c*/ 	.word	0x00000000


	//----- nvinfo : EIATTR_FRAME_SIZE
	.align		4
.L_25:
        /*0030*/ 	.byte	0x04, 0x11
        /*0032*/ 	.short	(.L_27 - .L_26)
	.align		4
.L_26:
        /*0034*/ 	.word	index@(_ZN7cutlass13device_kernelINS_4gemm6kernel13GemmUniversalIN4cute5tupleIJiiiiEEENS1_10collective13CollectiveMmaINS1_35MainloopSm100TmaUmmaWarpSpecializedILi5ELi2ELi4ENS5_IJNS4_1CILi1EEENSA_ILi2EEESB_EEEEENS5_IJNSA_ILi64EEESF_SF_EEENS_10tfloat32_tENS5_IJlSB_lEEESH_SI_NS4_8TiledMMAINS4_8MMA_AtomIJNS4_17SM100_MMA_TF32_SSISH_SH_fLi64ELi64ELNS4_4UMMA5MajorE0ELSN_0ELNSM_7ScaleInE0ELSO_0EEEEEENS4_6LayoutINS5_IJSB_SB_SB_EEENS5_IJNSA_ILi0EEEST_ST_EEEEENS5_IJNS4_10UnderscoreESW_SW_EEEEENS4_23SM90_TMA_LOAD_MULTICASTENS4_14ComposedLayoutINS4_7SwizzleILi3ELi4ELi3EEENS4_18smem_ptr_flag_bitsILi32EEENSR_INS5_IJNSA_ILi8EEENSA_ILi32EEEEEENS5_IJS16_SB_EEEEEEEvNS4_8identityENS4_13SM90_TMA_LOADES1A_vS1B_EENS_8epilogue10collective18CollectiveEpilogueINS1E_23Sm100TmaWarpSpecializedILi3ELi2ELi16ELb1ELb0EEEJSG_NS5_IJNSR_ISF_SB_EENSR_IS16_SB_EEEEESH_SI_SH_SI_NS1E_6fusion15FusionCallbacksIS1I_NS1M_17LinearCombinationISH_fSH_fLNS_15FloatRoundStyleE2EEESG_S1L_JEEENS4_5SM1004TMEM4LOAD26SM100_TMEM_LOAD_16dp128b8xES1C_S1A_NS4_17SM75_U32x4_LDSM_NENS4_14SM90_TMA_STOREES1A_NS4_17SM90_U32x4_STSM_NENS4_39AutoVectorizingCopyWithAssumedAlignmentILi128EEEEEEvvEEEEvNT_6ParamsE)
        /*0038*/ 	.word	0x00000000


	//----- nvinfo : EIATTR_MIN_STACK_SIZE
	.align		4
.L_27:
        /*003c*/ 	.byte	0x04, 0x12
        /*003e*/ 	.short	(.L_29 - .L_28)
	.align		4
.L_28:
        /*0040*/ 	.word	index@(_ZN7cutlass13device_kernelINS_4gemm6kernel13GemmUniversalIN4cute5tupleIJiiiiEEENS1_10collective13CollectiveMmaINS1_35MainloopSm100TmaUmmaWarpSpecializedILi5ELi2ELi4ENS5_IJNS4_1CILi1EEENSA_ILi2EEESB_EEEEENS5_IJNSA_ILi64EEESF_SF_EEENS_10tfloat32_tENS5_IJlSB_lEEESH_SI_NS4_8TiledMMAINS4_8MMA_AtomIJNS4_17SM100_MMA_TF32_SSISH_SH_fLi64ELi64ELNS4_4UMMA5MajorE0ELSN_0ELNSM_7ScaleInE0ELSO_0EEEEEENS4_6LayoutINS5_IJSB_SB_SB_EEENS5_IJNSA_ILi0EEEST_ST_EEEEENS5_IJNS4_10UnderscoreESW_SW_EEEEENS4_23SM90_TMA_LOAD_MULTICASTENS4_14ComposedLayoutINS4_7SwizzleILi3ELi4ELi3EEENS4_18smem_ptr_flag_bitsILi32EEENSR_INS5_IJNSA_ILi8EEENSA_ILi32EEEEEENS5_IJS16_SB_EEEEEEEvNS4_8identityENS4_13SM90_TMA_LOADES1A_vS1B_EENS_8epilogue10collective18CollectiveEpilogueINS1E_23Sm100TmaWarpSpecializedILi3ELi2ELi16ELb1ELb0EEEJSG_NS5_IJNSR_ISF_SB_EENSR_IS16_SB_EEEEESH_SI_SH_SI_NS1E_6fusion15FusionCallbacksIS1I_NS1M_17LinearCombinationISH_fSH_fLNS_15FloatRoundStyleE2EEESG_S1L_JEEENS4_5SM1004TMEM4LOAD26SM100_TMEM_LOAD_16dp128b8xES1C_S1A_NS4_17SM75_U32x4_LDSM_NENS4_14SM90_TMA_STOREES1A_NS4_17SM90_U32x4_STSM_NENS4_39AutoVectorizingCopyWithAssumedAlignmentILi128EEEEEEvvEEEEvNT_6ParamsE)
        /*0044*/ 	.word	0x00000000
.L_29:


//--------------------- .nv.compat                --------------------------
	.section	.nv.compat,"",@"SHT_CUDA_COMPAT_INFO"
	.align	4
        /*0000*/ 	.byte	0x02, 0x09, 0x01, 0x00, 0x02, 0x02, 0x02, 0x00, 0x02, 0x05, 0x05, 0x00, 0x03, 0x07, 0x01, 0x01
        /*0010*/ 	.byte	0x02, 0x03, 0x01, 0x00, 0x02, 0x06, 0x01, 0x00, 0x04, 0x0b, 0x08, 0x00, 0x09, 0x00, 0x00, 0x00
        /*0020*/ 	.byte	0x00, 0x00, 0x00, 0x00


//--------------------- .nv.info._ZN7cutlass13device_kernelINS_4gemm6kernel13GemmUniversalIN4cute5tupleIJiiiiEEENS1_10collective13CollectiveMmaINS1_35MainloopSm100TmaUmmaWarpSpecializedILi5ELi2ELi4ENS5_IJNS4_1CILi1EEENSA_ILi2EEESB_EEEEENS5_IJNSA_ILi64EEESF_SF_EEENS_10tfloat32_tENS5_IJlSB_lEEESH_SI_NS4_8TiledMMAINS4_8MMA_AtomIJNS4_17SM100_MMA_TF32_SSISH_SH_fLi64ELi64ELNS4_4UMMA5MajorE0ELSN_0ELNSM_7ScaleInE0ELSO_0EEEEEENS4_6LayoutINS5_IJSB_SB_SB_EEENS5_IJNSA_ILi0EEEST_ST_EEEEENS5_IJNS4_10UnderscoreESW_SW_EEEEENS4_23SM90_TMA_LOAD_MULTICASTENS4_14ComposedLayoutINS4_7SwizzleILi3ELi4ELi3EEENS4_18smem_ptr_flag_bitsILi32EEENSR_INS5_IJNSA_ILi8EEENSA_ILi32EEEEEENS5_IJS16_SB_EEEEEEEvNS4_8identityENS4_13SM90_TMA_LOADES1A_vS1B_EENS_8epilogue10collective18CollectiveEpilogueINS1E_23Sm100TmaWarpSpecializedILi3ELi2ELi16ELb1ELb0EEEJSG_NS5_IJNSR_ISF_SB_EENSR_IS16_SB_EEEEESH_SI_SH_SI_NS1E_6fusion15FusionCallbacksIS1I_NS1M_17LinearCombinationISH_fSH_fLNS_15FloatRoundStyleE2EEESG_S1L_JEEENS4_5SM1004TMEM4LOAD26SM100_TMEM_LOAD_16dp128b8xES1C_S1A_NS4_17SM75_U32x4_LDSM_NENS4_14SM90_TMA_STOREES1A_NS4_17SM90_U32x4_STSM_NENS4_39AutoVectorizingCopyWithAssumedAlignmentILi128EEEEEEvvEEEEvNT_6ParamsE --------------------------
	.section	.nv.info._ZN7cutlass13device_kernelINS_4gemm6kernel13GemmUniversalIN4cute5tupleIJiiiiEEENS1_10collective13CollectiveMmaINS1_35MainloopSm100TmaUmmaWarpSpecializedILi5ELi2ELi4ENS5_IJNS4_1CILi1EEENSA_ILi2EEESB_EEEEENS5_IJNSA_ILi64EEESF_SF_EEENS_10tfloat32_tENS5_IJlSB_lEEESH_SI_NS4_8TiledMMAINS4_8MMA_AtomIJNS4_17SM100_MMA_TF32_SSISH_SH_fLi64ELi64ELNS4_4UMMA5MajorE0ELSN_0ELNSM_7ScaleInE0ELSO_0EEEEEENS4_6LayoutINS5_IJSB_SB_SB_EEENS5_IJNSA_ILi0EEEST_ST_EEEEENS5_IJNS4_10UnderscoreESW_SW_EEEEENS4_23SM90_TMA_LOAD_MULTICASTENS4_14ComposedLayoutINS4_7SwizzleILi3ELi4ELi3EEENS4_18smem_ptr_flag_bitsILi32EEENSR_INS5_IJNSA_ILi8EEENSA_ILi32EEEEEENS5_IJS16_SB_EEEEEEEvNS4_8identityENS4_13SM90_TMA_LOADES1A_vS1B_EENS_8epilogue10collective18CollectiveEpilogueINS1E_23Sm100TmaWarpSpecializedILi3ELi2ELi16ELb1ELb0EEEJSG_NS5_IJNSR_ISF_SB_EENSR_IS16_SB_EEEEESH_SI_SH_SI_NS1E_6fusion15FusionCallbacksIS1I_NS1M_17LinearCombinationISH_fSH_fLNS_15FloatRoundStyleE2EEESG_S1L_JEEENS4_5SM1004TMEM4LOAD26SM100_TMEM_LOAD_16dp128b8xES1C_S1A_NS4_17SM75_U32x4_LDSM_NENS4_14SM90_TMA_STOREES1A_NS4_17SM90_U32x4_STSM_NENS4_39AutoVectorizingCopyWithAssumedAlignmentILi128EEEEEEvvEEEEvNT_6ParamsE,"",@"SHT_CUDA_INFO"
	.sectionflags	@""
	.align	4


	//----- nvinfo : EIATTR_CUDA_API_VERSION
	.align		4
        /*0000*/ 	.byte	0x04, 0x37
        /*0002*/ 	.short	(.L_31 - .L_30)
.L_30:
        /*0004*/ 	.word	0x00000082


	//----- nvinfo : EIATTR_KPARAM_INFO
	.align		4
.L_31:
        /*0008*/ 	.byte	0x04, 0x17
        /*000a*/ 	.short	(.L_33 - .L_32)
.L_32:
        /*000c*/ 	.word	0x00000000
        /*0010*/ 	.short	0x0000
        /*0012*/ 	.short	0x0000
        /*0014*/ 	.byte	0x00, 0xf0, 0x01, 0x20


	//----- nvinfo : EIATTR_AT_ENTRY_FRAGMENTS
	.align		4
.L_33:
        /*0018*/ 	.byte	0x04, 0x4f
        /*001a*/ 	.short	(.L_35 - .L_34)


	//   ....[0]....
.L_34:
        /*001c*/ 	.word	0x00000006


	//----- nvinfo : EIATTR_RESERVED_SMEM_USED
	.align		4
.L_35:
        /*0020*/ 	.byte	0x01, 0x41
	.zero		2


	//----- nvinfo : EIATTR_SPARSE_MMA_MASK
	.align		4
        /*0024*/ 	.byte	0x03, 0x50
        /*0026*/ 	.short	0x0000


	//----- nvinfo : EIATTR_TCGEN05_1CTA_USED
	.align		4
        /*0028*/ 	.byte	0x01, 0x51
	.zero		2


	//----- nvinfo : EIATTR_MAXREG_COUNT
	.align		4
        /*002c*/ 	.byte	0x03, 0x1b
        /*002e*/ 	.short	0x00ff


	//----- nvinfo : EIATTR_NUM_BARRIERS
	.align		4
        /*0030*/ 	.byte	0x02, 0x4c
        /*0032*/ 	.byte	0x07
	.zero		1


	//----- nvinfo : EIATTR_EXTERNS
	.align		4
        /*0034*/ 	.byte	0x04, 0x0f
        /*0036*/ 	.short	(.L_37 - .L_36)


	//   ....[0]....
	.align		4
.L_36:
        /*0038*/ 	.word	index@(__assertfail)


	//----- nvinfo : EIATTR_MERCURY_ISA_VERSION
	.align		4
.L_37:
        /*003c*/ 	.byte	0x03, 0x5f
        /*003e*/ 	.short	0x0101


	//----- nvinfo : EIATTR_INT_WARP_WIDE_INSTR_OFFSETS
	.align		4
        /*0040*/ 	.byte	0x04, 0x31
        /*0042*/ 	.short	(.L_39 - .L_38)


	//   ....[0]....
.L_38:
        /*0044*/ 	.word	0x000040f0


	//   ....[1]....
        /*0048*/ 	.word	0x00004120


	//   ....[2]....
        /*004c*/ 	.word	0x00004140


	//   ....[3]....
        /*0050*/ 	.word	0x00004d10


	//   ....[4]....
        /*0054*/ 	.word	0x00004d90


	//   ....[5]....
        /*0058*/ 	.word	0x00004e90


	//   ....[6]....
        /*005c*/ 	.word	0x00004fa0


	//----- nvinfo : EIATTR_COOP_GROUP_MASK_REGIDS
	.align		4
.L_39:
        /*0060*/ 	.byte	0x04, 0x29
        /*0062*/ 	.short	(.L_41 - .L_40)


	//   ....[0]....
.L_40:
        /*0064*/ 	.word	0xffffffff


	//   ....[1]....
        /*0068*/ 	.word	0xffffffff


	//   ....[2]....
        /*006c*/ 	.word	0xffffffff


	//   ....[3]....
        /*0070*/ 	.word	0xffffffff


	//   ....[4]....
        /*0074*/ 	.word	0xffffffff


	//   ....[5]....
        /*0078*/ 	.word	0xffffffff


	//   ....[6]....
        /*007c*/ 	.word	0xffffffff


	//   ....[7]....
        /*0080*/ 	.word	0xffffffff


	//   ....[8]....
        /*0084*/ 	.word	0xffffffff


	//   ....[9]....
        /*0088*/ 	.word	0xffffffff


	//   ....[10]....
        /*008c*/ 	.word	0xffffffff


	//   ....[11]....
        /*0090*/ 	.word	0xffffffff


	//   ....[12]....
        /*0094*/ 	.word	0xffffffff


	//   ....[13]....
        /*0098*/ 	.word	0xffffffff


	//----- nvinfo : EIATTR_COOP_GROUP_INSTR_OFFSETS
	.align		4
.L_41:
        /*009c*/ 	.byte	0x04, 0x28
        /*009e*/ 	.short	(.L_43 - .L_42)


	//   ....[0]....
.L_42:
        /*00a0*/ 	.word	0x00000080


	//   ....[1]....
        /*00a4*/ 	.word	0x000004f0


	//   ....[2]....
        /*00a8*/ 	.word	0x000006c0


	//   ....[3]....
        /*00ac*/ 	.word	0x00000840


	//   ....[4]....
        /*00b0*/ 	.word	0x00000940


	//   ....[5]....
        /*00b4*/ 	.word	0x00000ab0


	//   ....[6]....
        /*00b8*/ 	.word	0x00000c50


	//   ....[7]....
        /*00bc*/ 	.word	0x00000e00


	//   ....[8]....
        /*00c0*/ 	.word	0x000021d0


	//   ....[9]....
        /*00c4*/ 	.word	0x00003120


	//   ....[10]....
        /*00c8*/ 	.word	0x00003330


	//   ....[11]....
        /*00cc*/ 	.word	0x00003360


	//   ....[12]....
        /*00d0*/ 	.word	0x00003fd0


	//   ....[13]....
        /*00d4*/ 	.word	0x00004200


	//----- nvinfo : EIATTR_VRC_CTA_INIT_COUNT
	.align		4
.L_43:
        /*00d8*/ 	.byte	0x02, 0x4a
        /*00da*/ 	.byte	0x80
	.zero		1


	//----- nvinfo : EIATTR_SYSCALL_OFFSETS
	.align		4
        /*00dc*/ 	.byte	0x04, 0x46
        /*00de*/ 	.short	(.L_45 - .L_44)


	//   ....[0]....
.L_44:
        /*00e0*/ 	.word	0x00005cb0


	//   ....[1]....
        /*00e4*/ 	.word	0x00005da0


	//   ....[2]....
        /*00e8*/ 	.word	0x000066c0


	//   ....[3]....
        /*00ec*/ 	.word	0x00007120


	//----- nvinfo : EIATTR_MBARRIER_INSTR_OFFSETS
	.align		4
.L_45:
        /*00f0*/ 	.byte	0x04, 0x39
        /*00f2*/ 	.short	(.L_47 - .L_46)


	//   ....[0]....
.L_46:
        /*00f4*/ 	.word	0x00000610
        /*00f8*/ 	.word	0x000000ff
        /*00fc*/ 	.word	0x00000000
        /*0100*/ 	.short	0x0100
        /*0102*/ 	.byte	0x04
	.zero		1


	//   ....[1]....
        /*0104*/ 	.word	0x00000620
        /*0108*/ 	.word	0x000000ff
        /*010c*/ 	.word	0x00000028
        /*0110*/ 	.short	0x0100
        /*0112*/ 	.byte	0x04
	.zero		1


	//   ....[2]....
        /*0114*/ 	.word	0x00000630
        /*0118*/ 	.word	0x000000ff
        /*011c*/ 	.word	0x00000008
        /*0120*/ 	.short	0x0100
        /*0122*/ 	.byte	0x04
	.zero		1


	//   ....[3]....
        /*0124*/ 	.word	0x00000640
        /*0128*/ 	.word	0x000000ff
        /*012c*/ 	.word	0x00000030
        /*0130*/ 	.short	0x0100
        /*0132*/ 	.byte	0x04
	.zero		1


	//   ....[4]....
        /*0134*/ 	.word	0x00000650
        /*0138*/ 	.word	0x000000ff
        /*013c*/ 	.word	0x00000010
        /*0140*/ 	.short	0x0100
        /*0142*/ 	.byte	0x04
	.zero		1


	//   ....[5]....
        /*0144*/ 	.word	0x00000660
        /*0148*/ 	.word	0x000000ff
        /*014c*/ 	.word	0x00000038
        /*0150*/ 	.short	0x0100
        /*0152*/ 	.byte	0x04
	.zero		1


	//   ....[6]....
        /*0154*/ 	.word	0x00000670
        /*0158*/ 	.word	0x000000ff
        /*015c*/ 	.word	0x00000018
        /*0160*/ 	.short	0x0100
        /*0162*/ 	.byte	0x04
	.zero		1


	//   ....[7]....
        /*0164*/ 	.word	0x00000680
        /*0168*/ 	.word	0x000000ff
        /*016c*/ 	.word	0x00000040
        /*0170*/ 	.short	0x0100
        /*0172*/ 	.byte	0x04
	.zero		1


	//   ....[8]....
        /*0174*/ 	.word	0x00000690
        /*0178*/ 	.word	0x000000ff
        /*017c*/ 	.word	0x00000020
        /*0180*/ 	.short	0x0100
        /*0182*/ 	.byte	0x04
	.zero		1


	//   ....[9]....
        /*0184*/ 	.word	0x000006a0
        /*0188*/ 	.word	0x000000ff
        /*018c*/ 	.word	0x00000048
        /*0190*/ 	.short	0x0100
        /*0192*/ 	.byte	0x04
	.zero		1


	//   ....[10]....
        /*0194*/ 	.word	0x000007d0
        /*0198*/ 	.word	0x000000ff
        /*019c*/ 	.word	0x00000050
        /*01a0*/ 	.short	0x0100
        /*01a2*/ 	.byte	0x04
	.zero		1


	//   ....[11]....
        /*01a4*/ 	.word	0x000007e0
        /*01a8*/ 	.word	0x000000ff
        /*01ac*/ 	.word	0x00000068
        /*01b0*/ 	.short	0x0100
        /*01b2*/ 	.byte	0x04
	.zero		1


	//   ....[12]....
        /*01b4*/ 	.word	0x000007f0
        /*01b8*/ 	.word	0x000000ff
        /*01bc*/ 	.word	0x00000058
        /*01c0*/ 	.short	0x0100
        /*01c2*/ 	.byte	0x04
	.zero		1


	//   ....[13]....
        /*01c4*/ 	.word	0x00000800
        /*01c8*/ 	.word	0x000000ff
        /*01cc*/ 	.word	0x00000070
        /*01d0*/ 	.short	0x0100
        /*01d2*/ 	.byte	0x04
	.zero		1


	//   ....[14]....
        /*01d4*/ 	.word	0x00000810
        /*01d8*/ 	.word	0x000000ff
        /*01dc*/ 	.word	0x00000060
        /*01e0*/ 	.short	0x0100
        /*01e2*/ 	.byte	0x04
	.zero		1


	//   ....[15]....
        /*01e4*/ 	.word	0x00000820
        /*01e8*/ 	.word	0x000000ff
        /*01ec*/ 	.word	0x00000078
        /*01f0*/ 	.short	0x0100
        /*01f2*/ 	.byte	0x04
	.zero		1


	//   ....[16]....
        /*01f4*/ 	.word	0x00000910
        /*01f8*/ 	.word	0x000000ff
        /*01fc*/ 	.word	0x00000080
        /*0200*/ 	.short	0x0100
        /*0202*/ 	.byte	0x06
	.zero		1


	//   ....[17]....
        /*0204*/ 	.word	0x00000920
        /*0208*/ 	.word	0x000000ff
        /*020c*/ 	.word	0x00000088
        /*0210*/ 	.short	0x0100
        /*0212*/ 	.byte	0x06
	.zero		1


	//   ....[18]....
        /*0214*/ 	.word	0x00000a60
        /*0218*/ 	.word	0x000000ff
        /*021c*/ 	.word	0x00000090
        /*0220*/ 	.short	0x0100
        /*0222*/ 	.byte	0x06
	.zero		1


	//   ....[19]....
        /*0224*/ 	.word	0x00000a70
        /*0228*/ 	.word	0x000000ff
        /*022c*/ 	.word	0x000000a0
        /*0230*/ 	.short	0x0100
        /*0232*/ 	.byte	0x06
	.zero		1


	//   ....[20]....
        /*0234*/ 	.word	0x00000a80
        /*0238*/ 	.word	0x000000ff
        /*023c*/ 	.word	0x00000098
        /*0240*/ 	.short	0x0100
        /*0242*/ 	.byte	0x06
	.zero		1


	//   ....[21]....
        /*0244*/ 	.word	0x00000a90
        /*0248*/ 	.word	0x000000ff
        /*024c*/ 	.word	0x000000a8
        /*0250*/ 	.short	0x0100
        /*0252*/ 	.byte	0x06
	.zero		1


	//   ....[22]....
        /*0254*/ 	.word	0x00000bc0
        /*0258*/ 	.word	0x000000ff
        /*025c*/ 	.word	0x000000b0
        /*0260*/ 	.short	0x0100
        /*0262*/ 	.byte	0x04
	.zero		1


	//   ....[23]....
        /*0264*/ 	.word	0x00000bd0
        /*0268*/ 	.word	0x000000ff
        /*026c*/ 	.word	0x000000d0
        /*0270*/ 	.short	0x0100
        /*0272*/ 	.byte	0x04
	.zero		1


	//   ....[24]....
        /*0274*/ 	.word	0x00000be0
        /*0278*/ 	.word	0x000000ff
        /*027c*/ 	.word	0x000000b8
        /*0280*/ 	.short	0x0100
        /*0282*/ 	.byte	0x04
	.zero		1


	//   ....[25]....
        /*0284*/ 	.word	0x00000bf0
        /*0288*/ 	.word	0x000000ff
        /*028c*/ 	.word	0x000000d8
        /*0290*/ 	.short	0x0100
        /*0292*/ 	.byte	0x04
	.zero		1


	//   ....[26]....
        /*0294*/ 	.word	0x00000c00
        /*0298*/ 	.word	0x000000ff
        /*029c*/ 	.word	0x000000c0
        /*02a0*/ 	.short	0x0100
        /*02a2*/ 	.byte	0x04
	.zero		1


	//   ....[27]....
        /*02a4*/ 	.word	0x00000c10
        /*02a8*/ 	.word	0x000000ff
        /*02ac*/ 	.word	0x000000e0
        /*02b0*/ 	.short	0x0100
        /*02b2*/ 	.byte	0x04
	.zero		1


	//   ....[28]....
        /*02b4*/ 	.word	0x00000c20
        /*02b8*/ 	.word	0x000000ff
        /*02bc*/ 	.word	0x000000c8
        /*02c0*/ 	.short	0x0100
        /*02c2*/ 	.byte	0x04
	.zero		1


	//   ....[29]....
        /*02c4*/ 	.word	0x00000c30
        /*02c8*/ 	.word	0x000000ff
        /*02cc*/ 	.word	0x000000e8
        /*02d0*/ 	.short	0x0100
        /*02d2*/ 	.byte	0x04
	.zero		1


	//   ....[30]....
        /*02d4*/ 	.word	0x00000d20
        /*02d8*/ 	.word	0x000000ff
        /*02dc*/ 	.word	0x000000f0
        /*02e0*/ 	.short	0x0100
        /*02e2*/ 	.byte	0x04
	.zero		1


	//   ....[31]....
        /*02e4*/ 	.word	0x00000d30
        /*02e8*/ 	.word	0x000000ff
        /*02ec*/ 	.word	0x00000100
        /*02f0*/ 	.short	0x0100
        /*02f2*/ 	.byte	0x04
	.zero		1


	//   ....[32]....
        /*02f4*/ 	.word	0x00000d40
        /*02f8*/ 	.word	0x000000ff
        /*02fc*/ 	.word	0x000000f8
        /*0300*/ 	.short	0x0100
        /*0302*/ 	.byte	0x04
	.zero		1


	//   ....[33]....
        /*0304*/ 	.word	0x00000d50
        /*0308*/ 	.word	0x000000ff
        /*030c*/ 	.word	0x00000108
        /*0310*/ 	.short	0x0100
        /*0312*/ 	.byte	0x04
	.zero		1


	//   ....[34]....
        /*0314*/ 	.word	0x000018b0
        /*0318*/ 	.word	0x00000000
        /*031c*/ 	.word	0x00000100
        /*0320*/ 	.short	0x010a
        /*0322*/ 	.byte	0xff
	.zero		1


	//   ....[35]....
        /*0324*/ 	.word	0x000018e0
        /*0328*/ 	.word	0x00000000
        /*032c*/ 	.word	0x000000f0
        /*0330*/ 	.short	0x0101
        /*0332*/ 	.byte	0xff
	.zero		1


	//   ....[36]....
        /*0334*/ 	.word	0x000019b0
        /*0338*/ 	.word	0x000000ff
        /*033c*/ 	.word	0x00000028
        /*0340*/ 	.short	0x010a
        /*0342*/ 	.byte	0x04
	.zero		1


	//   ....[37]....
        /*0344*/ 	.word	0x00001a30
        /*0348*/ 	.word	0x000000ff
        /*034c*/ 	.word	0x00000028
        /*0350*/ 	.short	0x010a
        /*0352*/ 	.byte	0x21
	.zero		1


	//   ....[38]....
        /*0354*/ 	.word	0x00001bd0
        /*0358*/ 	.word	0x000000ff
        /*035c*/ 	.word	0x00000028
        /*0360*/ 	.short	0x010a
        /*0362*/ 	.byte	0x05
	.zero		1


	//   ....[39]....
        /*0364*/ 	.word	0x00001dc0
        /*0368*/ 	.word	0x000000ff
        /*036c*/ 	.word	0x00000088
        /*0370*/ 	.short	0x0101
        /*0372*/ 	.byte	0x15
	.zero		1


	//   ....[40]....
        /*0374*/ 	.word	0x00001de0
        /*0378*/ 	.word	0x000000ff
        /*037c*/ 	.word	0x00000028
        /*0380*/ 	.short	0x010a
        /*0382*/ 	.byte	0x04
	.zero		1


	//   ....[41]....
        /*0384*/ 	.word	0x00001e60
        /*0388*/ 	.word	0x000000ff
        /*038c*/ 	.word	0x00000028
        /*0390*/ 	.short	0x010a
        /*0392*/ 	.byte	0x21
	.zero		1


	//   ....[42]....
        /*0394*/ 	.word	0x00001ff0
        /*0398*/ 	.word	0x000000ff
        /*039c*/ 	.word	0x00000028
        /*03a0*/ 	.short	0x010a
        /*03a2*/ 	.byte	0x05
	.zero		1


	//   ....[43]....
        /*03a4*/ 	.word	0x00002200
        /*03a8*/ 	.word	0x00000003
        /*03ac*/ 	.word	0x00000090
        /*03b0*/ 	.short	0x010a
        /*03b2*/ 	.byte	0xff
	.zero		1


	//   ....[44]....
        /*03b4*/ 	.word	0x00002350
        /*03b8*/ 	.word	0x00000000
        /*03bc*/ 	.word	0x00000000
        /*03c0*/ 	.short	0x0101
        /*03c2*/ 	.byte	0xff
	.zero		1


	//   ....[45]....
        /*03c4*/ 	.word	0x00002910
        /*03c8*/ 	.word	0x000000ff
        /*03cc*/ 	.word	0x00000000
        /*03d0*/ 	.short	0x010a
        /*03d2*/ 	.byte	0x04
	.zero		1


	//   ....[46]....
        /*03d4*/ 	.word	0x000029a0
        /*03d8*/ 	.word	0x000000ff
        /*03dc*/ 	.word	0x00000000
        /*03e0*/ 	.short	0x010a
        /*03e2*/ 	.byte	0x05
	.zero		1


	//   ....[47]....
        /*03e4*/ 	.word	0x00002a30
        /*03e8*/ 	.word	0x000000ff
        /*03ec*/ 	.word	0x00000000
        /*03f0*/ 	.short	0x010a
        /*03f2*/ 	.byte	0x05
	.zero		1


	//   ....[48]....
        /*03f4*/ 	.word	0x00002ac0
        /*03f8*/ 	.word	0x000000ff
        /*03fc*/ 	.word	0x00000000
        /*0400*/ 	.short	0x010a
        /*0402*/ 	.byte	0x05
	.zero		1


	//   ....[49]....
        /*0404*/ 	.word	0x00002b60
        /*0408*/ 	.word	0x00000000
        /*040c*/ 	.word	0x00000000
        /*0410*/ 	.short	0x010a
        /*0412*/ 	.byte	0xff
	.zero		1


	//   ....[50]....
        /*0414*/ 	.word	0x00002c80
        /*0418*/ 	.word	0x00000002
        /*041c*/ 	.word	0x000000f0
        /*0420*/ 	.short	0x010a
        /*0422*/ 	.byte	0xff
	.zero		1


	//   ....[51]....
        /*0424*/ 	.word	0x00002cf0
        /*0428*/ 	.word	0x00000002
        /*042c*/ 	.word	0x00000000
        /*0430*/ 	.short	0x0101
        /*0432*/ 	.byte	0xff
	.zero		1


	//   ....[52]....
        /*0434*/ 	.word	0x00002d10
        /*0438*/ 	.word	0x000000ff
        /*043c*/ 	.word	0x000000a0
        /*0440*/ 	.short	0x010a
        /*0442*/ 	.byte	0x04
	.zero		1


	//   ....[53]....
        /*0444*/ 	.word	0x00002e30
        /*0448*/ 	.word	0x00000002
        /*044c*/ 	.word	0x00000090
        /*0450*/ 	.short	0x010a
        /*0452*/ 	.byte	0xff
	.zero		1


	//   ....[54]....
        /*0454*/ 	.word	0x00002f30
        /*0458*/ 	.word	0x00000002
        /*045c*/ 	.word	0x00000000
        /*0460*/ 	.short	0x0101
        /*0462*/ 	.byte	0xff
	.zero		1


	//   ....[55]....
        /*0464*/ 	.word	0x00002fc0
        /*0468*/ 	.word	0x000000ff
        /*046c*/ 	.word	0x000000a0
        /*0470*/ 	.short	0x0106
        /*0472*/ 	.byte	0x04
	.zero		1


	//   ....[56]....
        /*0474*/ 	.word	0x00002fe0
        /*0478*/ 	.word	0x000000ff
        /*047c*/ 	.word	0x000000a0
        /*0480*/ 	.short	0x010a
        /*0482*/ 	.byte	0x04
	.zero		1


	//   ....[57]....
        /*0484*/ 	.word	0x00003070
        /*0488*/ 	.word	0x000000ff
        /*048c*/ 	.word	0x000000a0
        /*0490*/ 	.short	0x0106
        /*0492*/ 	.byte	0x07
	.zero		1


	//   ....[58]....
        /*0494*/ 	.word	0x000030b0
        /*0498*/ 	.word	0x00000000
        /*049c*/ 	.word	0x000000a0
        /*04a0*/ 	.short	0x010a
        /*04a2*/ 	.byte	0xff
	.zero		1


	//   ....[59]....
        /*04a4*/ 	.word	0x00003680
        /*04a8*/ 	.word	0x00000000
        /*04ac*/ 	.word	0x00000090
        /*04b0*/ 	.short	0x010a
        /*04b2*/ 	.byte	0xff
	.zero		1


	//   ....[60]....
        /*04b4*/ 	.word	0x00003780
        /*04b8*/ 	.word	0x00000003
        /*04bc*/ 	.word	0x00000000
        /*04c0*/ 	.short	0x0101
        /*04c2*/ 	.byte	0xff
	.zero		1


	//   ....[61]....
        /*04c4*/ 	.word	0x00003790
        /*04c8*/ 	.word	0x000000ff
        /*04cc*/ 	.word	0x00000000
        /*04d0*/ 	.short	0x010a
        /*04d2*/ 	.byte	0x04
	.zero		1


	//   ....[62]....
        /*04d4*/ 	.word	0x00003810
        /*04d8*/ 	.word	0x000000ff
        /*04dc*/ 	.word	0x000000d0
        /*04e0*/ 	.short	0x010a
        /*04e2*/ 	.byte	0x2e
	.zero		1


	//   ....[63]....
        /*04e4*/ 	.word	0x000038f0
        /*04e8*/ 	.word	0x000000ff
        /*04ec*/ 	.word	0x00000000
        /*04f0*/ 	.short	0x010a
        /*04f2*/ 	.byte	0x07
	.zero		1


	//   ....[64]....
        /*04f4*/ 	.word	0x00003a30
        /*04f8*/ 	.word	0x000000ff
        /*04fc*/ 	.word	0x00000000
        /*0500*/ 	.short	0x010a
        /*0502*/ 	.byte	0x04
	.zero		1


	//   ....[65]....
        /*0504*/ 	.word	0x00003e00
        /*0508*/ 	.word	0x000000ff
        /*050c*/ 	.word	0x00000000
        /*0510*/ 	.short	0x010a
        /*0512*/ 	.byte	0x04
	.zero		1


	//   ....[66]....
        /*0514*/ 	.word	0x00003e90
        /*0518*/ 	.word	0x000000ff
        /*051c*/ 	.word	0x00000000
        /*0520*/ 	.short	0x010a
        /*0522*/ 	.byte	0x05
	.zero		1


	//   ....[67]....
        /*0524*/ 	.word	0x00003f20
        /*0528*/ 	.word	0x000000ff
        /*052c*/ 	.word	0x00000000
        /*0530*/ 	.short	0x010a
        /*0532*/ 	.byte	0x05
	.zero		1


	//   ....[68]....
        /*0534*/ 	.word	0x00003fb0
        /*0538*/ 	.word	0x000000ff
        /*053c*/ 	.word	0x00000000
        /*0540*/ 	.short	0x010a
        /*0542*/ 	.byte	0x04
	.zero		1


	//   ....[69]....
        /*0544*/ 	.word	0x00004440
        /*0548*/ 	.word	0x0000000c
        /*054c*/ 	.word	0x00000090
        /*0550*/ 	.short	0x010a
        /*0552*/ 	.byte	0xff
	.zero		1


	//   ....[70]....
        /*0554*/ 	.word	0x000045b0
        /*0558*/ 	.word	0x00000000
        /*055c*/ 	.word	0x00000000
        /*0560*/ 	.short	0x0101
        /*0562*/ 	.byte	0xff
	.zero		1


	//   ....[71]....
        /*0564*/ 	.word	0x00004a30
        /*0568*/ 	.word	0x000000ff
        /*056c*/ 	.word	0x00000088
        /*0570*/ 	.short	0x010a
        /*0572*/ 	.byte	0x18
	.zero		1


	//   ....[72]....
        /*0574*/ 	.word	0x00004bf0
        /*0578*/ 	.word	0x000000ff
        /*057c*/ 	.word	0x00000068
        /*0580*/ 	.short	0x010a
        /*0582*/ 	.byte	0x04
	.zero		1


	//   ....[73]....
        /*0584*/ 	.word	0x00004dc0
        /*0588*/ 	.word	0x000000ff
        /*058c*/ 	.word	0x00000050
        /*0590*/ 	.short	0x010b
        /*0592*/ 	.byte	0x04
	.zero		1


	//   ....[74]....
        /*0594*/ 	.word	0x00004dd0
        /*0598*/ 	.word	0x000000ff
        /*059c*/ 	.word	0x00000000
        /*05a0*/ 	.short	0x0101
        /*05a2*/ 	.byte	0x14
	.zero		1


	//   ....[75]....
        /*05a4*/ 	.word	0x00004de0
        /*05a8*/ 	.word	0x000000ff
        /*05ac*/ 	.word	0x00000068
        /*05b0*/ 	.short	0x010a
        /*05b2*/ 	.byte	0x05
	.zero		1


	//   ....[76]....
        /*05b4*/ 	.word	0x00004fd0
        /*05b8*/ 	.word	0x000000ff
        /*05bc*/ 	.word	0x00000050
        /*05c0*/ 	.short	0x010b
        /*05c2*/ 	.byte	0x05
	.zero		1


	//   ....[77]....
        /*05c4*/ 	.word	0x00004fe0
        /*05c8*/ 	.word	0x000000ff
        /*05cc*/ 	.word	0x00000000
        /*05d0*/ 	.short	0x0101
        /*05d2*/ 	.byte	0x04
	.zero		1


	//   ....[78]....
        /*05d4*/ 	.word	0x00005080
        /*05d8*/ 	.word	0x000000ff
        /*05dc*/ 	.word	0x00000000
        /*05e0*/ 	.short	0x010a
        /*05e2*/ 	.byte	0x04
	.zero		1


	//   ....[79]....
        /*05e4*/ 	.word	0x00005110
        /*05e8*/ 	.word	0x000000ff
        /*05ec*/ 	.word	0x00000000
        /*05f0*/ 	.short	0x010a
        /*05f2*/ 	.byte	0x05
	.zero		1


	//   ....[80]....
        /*05f4*/ 	.word	0x000051b0
        /*05f8*/ 	.word	0x00000000
        /*05fc*/ 	.word	0x00000000
        /*0600*/ 	.short	0x010a
        /*0602*/ 	.byte	0xff
	.zero		1


	//   ....[81]....
        /*0604*/ 	.word	0x00005520
        /*0608*/ 	.word	0x00000000
        /*060c*/ 	.word	0x00000090
        /*0610*/ 	.short	0x010a
        /*0612*/ 	.byte	0xff
	.zero		1


	//   ....[82]....
        /*0614*/ 	.word	0x000055f0
        /*0618*/ 	.word	0x00000000
        /*061c*/ 	.word	0x00000000
        /*0620*/ 	.short	0x0101
        /*0622*/ 	.byte	0xff
	.zero		1


	//   ....[83]....
        /*0624*/ 	.word	0x00006240
        /*0628*/ 	.word	0x00000002
        /*062c*/ 	.word	0x00000050
        /*0630*/ 	.short	0x010a
        /*0632*/ 	.byte	0xff
	.zero		1


	//   ....[84]....
        /*0634*/ 	.word	0x00006280
        /*0638*/ 	.word	0x00000047
        /*063c*/ 	.word	0x000000b0
        /*0640*/ 	.short	0x010a
        /*0642*/ 	.byte	0xff
	.zero		1


	//   ....[85]....
        /*0644*/ 	.word	0x00006370
        /*0648*/ 	.word	0x00000002
        /*064c*/ 	.word	0x00000050
        /*0650*/ 	.short	0x010a
        /*0652*/ 	.byte	0xff
	.zero		1


	//   ....[86]....
        /*0654*/ 	.word	0x000065a0
        /*0658*/ 	.word	0x00000047
        /*065c*/ 	.word	0x000000b0
        /*0660*/ 	.short	0x010a
        /*0662*/ 	.byte	0xff
	.zero		1


	//   ....[87]....
        /*0664*/ 	.word	0x00006e40
        /*0668*/ 	.word	0x00000000
        /*066c*/ 	.word	0x00000000
        /*0670*/ 	.short	0x0101
        /*0672*/ 	.byte	0xff
	.zero		1


	//   ....[88]....
        /*0674*/ 	.word	0x00006e50
        /*0678*/ 	.word	0x00000002
        /*067c*/ 	.word	0x00000050
        /*0680*/ 	.short	0x010a
        /*0682*/ 	.byte	0xff
	.zero		1


	//   ....[89]....
        /*0684*/ 	.word	0x00006f20
        /*0688*/ 	.word	0x00000002
        /*068c*/ 	.word	0x00000050
        /*0690*/ 	.short	0x010a
        /*0692*/ 	.byte	0xff
	.zero		1


	//   ....[90]....
        /*0694*/ 	.word	0x00007520
        /*0698*/ 	.word	0x000000ff
        /*069c*/ 	.word	0x00000000
        /*06a0*/ 	.short	0x0101
        /*06a2*/ 	.byte	0x04
	.zero		1


	//   ....[91]....
        /*06a4*/ 	.word	0x00007910
        /*06a8*/ 	.word	0x00000000
        /*06ac*/ 	.word	0x00000000
        /*06b0*/ 	.short	0x0101
        /*06b2*/ 	.byte	0xff
	.zero		1


	//   ....[92]....
        /*06b4*/ 	.word	0x00007bc0
        /*06b8*/ 	.word	0x000000ff
        /*06bc*/ 	.word	0x00000000
        /*06c0*/ 	.short	0x0101
        /*06c2*/ 	.byte	0x04
	.zero		1


	//   ....[93]....
        /*06c4*/ 	.word	0x00007be0
        /*06c8*/ 	.word	0x00000000
        /*06cc*/ 	.word	0x00000100
        /*06d0*/ 	.short	0x010a
        /*06d2*/ 	.byte	0xff
	.zero		1


	//   ....[94]....
        /*06d4*/ 	.word	0x00007c40
        /*06d8*/ 	.word	0x00000000
        /*06dc*/ 	.word	0x00000028
        /*06e0*/ 	.short	0x010a
        /*06e2*/ 	.byte	0xff
	.zero		1


	//   ....[95]....
        /*06e4*/ 	.word	0x00007ca0
        /*06e8*/ 	.word	0x00000000
        /*06ec*/ 	.word	0x00000028
        /*06f0*/ 	.short	0x010a
        /*06f2*/ 	.byte	0xff
	.zero		1


	//   ....[96]....
        /*06f4*/ 	.word	0x00007cf0
        /*06f8*/ 	.word	0x00000003
        /*06fc*/ 	.word	0x00000090
        /*0700*/ 	.short	0x010a
        /*0702*/ 	.byte	0xff
	.zero		1


	//   ....[97]....
        /*0704*/ 	.word	0x00007d50
        /*0708*/ 	.word	0x00000000
        /*070c*/ 	.word	0x00000000
        /*0710*/ 	.short	0x010a
        /*0712*/ 	.byte	0xff
	.zero		1


	//   ....[98]....
        /*0714*/ 	.word	0x00007db0
        /*0718*/ 	.word	0x00000000
        /*071c*/ 	.word	0x00000000
        /*0720*/ 	.short	0x010a
        /*0722*/ 	.byte	0xff
	.zero		1


	//   ....[99]....
        /*0724*/ 	.word	0x00007e10
        /*0728*/ 	.word	0x00000000
        /*072c*/ 	.word	0x00000000
        /*0730*/ 	.short	0x010a
        /*0732*/ 	.byte	0xff
	.zero		1


	//   ....[100]....
        /*0734*/ 	.word	0x00007e70
        /*0738*/ 	.word	0x00000000
        /*073c*/ 	.word	0x00000000
        /*0740*/ 	.short	0x010a
        /*0742*/ 	.byte	0xff
	.zero		1


	//   ....[101]....
        /*0744*/ 	.word	0x00007ec0
        /*0748*/ 	.word	0x00000002
        /*074c*/ 	.word	0x000000f0
        /*0750*/ 	.short	0x010a
        /*0752*/ 	.byte	0xff
	.zero		1


	//   ....[102]....
        /*0754*/ 	.word	0x00007f20
        /*0758*/ 	.word	0x00000002
        /*075c*/ 	.word	0x000000a0
        /*0760*/ 	.short	0x010a
        /*0762*/ 	.byte	0xff
	.zero		1


	//   ....[103]....
        /*0764*/ 	.word	0x00007f70
        /*0768*/ 	.word	0x00000002
        /*076c*/ 	.word	0x00000090
        /*0770*/ 	.short	0x010a
        /*0772*/ 	.byte	0xff
	.zero		1


	//   ....[104]....
        /*0774*/ 	.word	0x00007fd0
        /*0778*/ 	.word	0x00000000
        /*077c*/ 	.word	0x000000a0
        /*0780*/ 	.short	0x010a
        /*0782*/ 	.byte	0xff
	.zero		1


	//   ....[105]....
        /*0784*/ 	.word	0x00008020
        /*0788*/ 	.word	0x00000000
        /*078c*/ 	.word	0x00000090
        /*0790*/ 	.short	0x010a
        /*0792*/ 	.byte	0xff
	.zero		1


	//   ....[106]....
        /*0794*/ 	.word	0x00008080
        /*0798*/ 	.word	0x00000002
        /*079c*/ 	.word	0x000000d0
        /*07a0*/ 	.short	0x010a
        /*07a2*/ 	.byte	0xff
	.zero		1


	//   ....[107]....
        /*07a4*/ 	.word	0x000080e0
        /*07a8*/ 	.word	0x00000000
        /*07ac*/ 	.word	0x00000000
        /*07b0*/ 	.short	0x010a
        /*07b2*/ 	.byte	0xff
	.zero		1


	//   ....[108]....
        /*07b4*/ 	.word	0x00008140
        /*07b8*/ 	.word	0x00000000
        /*07bc*/ 	.word	0x00000000
        /*07c0*/ 	.short	0x010a
        /*07c2*/ 	.byte	0xff
	.zero		1


	//   ....[109]....
        /*07c4*/ 	.word	0x000081a0
        /*07c8*/ 	.word	0x00000000
        /*07cc*/ 	.word	0x00000000
        /*07d0*/ 	.short	0x010a
        /*07d2*/ 	.byte	0xff
	.zero		1


	//   ....[110]....
        /*07d4*/ 	.word	0x00008200
        /*07d8*/ 	.word	0x00000000
        /*07dc*/ 	.word	0x00000000
        /*07e0*/ 	.short	0x010a
        /*07e2*/ 	.byte	0xff
	.zero		1


	//   ....[111]....
        /*07e4*/ 	.word	0x00008260
        /*07e8*/ 	.word	0x00000000
        /*07ec*/ 	.word	0x00000000
        /*07f0*/ 	.short	0x010a
        /*07f2*/ 	.byte	0xff
	.zero		1


	//   ....[112]....
        /*07f4*/ 	.word	0x000082b0
        /*07f8*/ 	.word	0x0000000c
        /*07fc*/ 	.word	0x00000090
        /*0800*/ 	.short	0x010a
        /*0802*/ 	.byte	0xff
	.zero		1


	//   ....[113]....
        /*0804*/ 	.word	0x00008310
        /*0808*/ 	.word	0x00000000
        /*080c*/ 	.word	0x00000088
        /*0810*/ 	.short	0x010a
        /*0812*/ 	.byte	0xff
	.zero		1


	//   ....[114]....
        /*0814*/ 	.word	0x00008370
        /*0818*/ 	.word	0x00000000
        /*081c*/ 	.word	0x00000068
        /*0820*/ 	.short	0x010a
        /*0822*/ 	.byte	0xff
	.zero		1


	//   ....[115]....
        /*0824*/ 	.word	0x000083d0
        /*0828*/ 	.word	0x00000006
        /*082c*/ 	.word	0x00000068
        /*0830*/ 	.short	0x010a
        /*0832*/ 	.byte	0xff
	.zero		1


	//   ....[116]....
        /*0834*/ 	.word	0x00008430
        /*0838*/ 	.word	0x00000000
        /*083c*/ 	.word	0x00000000
        /*0840*/ 	.short	0x010a
        /*0842*/ 	.byte	0xff
	.zero		1


	//   ....[117]....
        /*0844*/ 	.word	0x00008490
        /*0848*/ 	.word	0x00000000
        /*084c*/ 	.word	0x00000000
        /*0850*/ 	.short	0x010a
        /*0852*/ 	.byte	0xff
	.zero		1


	//   ....[118]....
        /*0854*/ 	.word	0x000084e0
        /*0858*/ 	.word	0x00000000
        /*085c*/ 	.word	0x00000090
        /*0860*/ 	.short	0x010a
        /*0862*/ 	.byte	0xff
	.zero		1


	//   ....[119]....
        /*0864*/ 	.word	0x00008530
        /*0868*/ 	.word	0x00000002
        /*086c*/ 	.word	0x00000050
        /*0870*/ 	.short	0x010a
        /*0872*/ 	.byte	0xff
	.zero		1


	//   ....[120]....
        /*0874*/ 	.word	0x00008580
        /*0878*/ 	.word	0x00000047
        /*087c*/ 	.word	0x000000b0
        /*0880*/ 	.short	0x010a
        /*0882*/ 	.byte	0xff
	.zero		1


	//   ....[121]....
        /*0884*/ 	.word	0x000085d0
        /*0888*/ 	.word	0x00000002
        /*088c*/ 	.word	0x00000050
        /*0890*/ 	.short	0x010a
        /*0892*/ 	.byte	0xff
	.zero		1


	//----- nvinfo : EIATTR_NUM_MBARRIERS
	.align		4
.L_47:
        /*0894*/ 	.byte	0x03, 0x38
        /*0896*/ 	.short	0x0022


	//----- nvinfo : EIATTR_EXIT_INSTR_OFFSETS
	.align		4
        /*0898*/ 	.byte	0x04, 0x1c
        /*089a*/ 	.short	(.L_49 - .L_48)


	//   ....[0]....
.L_48:
        /*089c*/ 	.word	0x00002b90


	//   ....[1]....
        /*08a0*/ 	.word	0x00003080


	//   ....[2]....
        /*08a4*/ 	.word	0x000030e0


	//   ....[3]....
        /*08a8*/ 	.word	0x00004210


	//   ....[4]....
        /*08ac*/ 	.word	0x000051e0


	//   ....[5]....
        /*08b0*/ 	.word	0x00005220


	//   ....[6]....
        /*08b4*/ 	.word	0x00007ab0


	//   ....[7]....
        /*08b8*/ 	.word	0x00007b30


	//   ....[8]....
        /*08bc*/ 	.word	0x00007b60


	//   ....[9]....
        /*08c0*/ 	.word	0x00007bd0


	//----- nvinfo : EIATTR_MAX_THREADS
	.align		4
.L_49:
        /*08c4*/ 	.byte	0x04, 0x05
        /*08c6*/ 	.short	(.L_51 - .L_50)
.L_50:
        /*08c8*/ 	.word	0x00000100
        /*08cc*/ 	.word	0x00000001
        /*08d0*/ 	.word	0x00000001


	//----- nvinfo : EIATTR_CRS_STACK_SIZE
	.align		4
.L_51:
        /*08d4*/ 	.byte	0x04, 0x1e
        /*08d6*/ 	.short	(.L_53 - .L_52)
.L_52:
        /*08d8*/ 	.word	0x00000000


	//----- nvinfo : EIATTR_CBANK_PARAM_SIZE
	.align		4
.L_53:
        /*08dc*/ 	.byte	0x03, 0x19
        /*08de*/ 	.short	0x0800


	//----- nvinfo : EIATTR_PARAM_CBANK
	.align		4
        /*08e0*/ 	.byte	0x04, 0x0a
        /*08e2*/ 	.short	(.L_55 - .L_54)
	.align		4
.L_54:
        /*08e4*/ 	.word	index@(.nv.constant0._ZN7cutlass13device_kernelINS_4gemm6kernel13GemmUniversalIN4cute5tupleIJiiiiEEENS1_10collective13CollectiveMmaINS1_35MainloopSm100TmaUmmaWarpSpecializedILi5ELi2ELi4ENS5_IJNS4_1CILi1EEENSA_ILi2EEESB_EEEEENS5_IJNSA_ILi64EEESF_SF_EEENS_10tfloat32_tENS5_IJlSB_lEEESH_SI_NS4_8TiledMMAINS4_8MMA_AtomIJNS4_17SM100_MMA_TF32_SSISH_SH_fLi64ELi64ELNS4_4UMMA5MajorE0ELSN_0ELNSM_7ScaleInE0ELSO_0EEEEEENS4_6LayoutINS5_IJSB_SB_SB_EEENS5_IJNSA_ILi0EEEST_ST_EEEEENS5_IJNS4_10UnderscoreESW_SW_EEEEENS4_23SM90_TMA_LOAD_MULTICASTENS4_14ComposedLayoutINS4_7SwizzleILi3ELi4ELi3EEENS4_18smem_ptr_flag_bitsILi32EEENSR_INS5_IJNSA_ILi8EEENSA_ILi32EEEEEENS5_IJS16_SB_EEEEEEEvNS4_8identityENS4_13SM90_TMA_LOADES1A_vS1B_EENS_8epilogue10collective18CollectiveEpilogueINS1E_23Sm100TmaWarpSpecializedILi3ELi2ELi16ELb1ELb0EEEJSG_NS5_IJNSR_ISF_SB_EENSR_IS16_SB_EEEEESH_SI_SH_SI_NS1E_6fusion15FusionCallbacksIS1I_NS1M_17LinearCombinationISH_fSH_fLNS_15FloatRoundStyleE2EEESG_S1L_JEEENS4_5SM1004TMEM4LOAD26SM100_TMEM_LOAD_16dp128b8xES1C_S1A_NS4_17SM75_U32x4_LDSM_NENS4_14SM90_TMA_STOREES1A_NS4_17SM90_U32x4_STSM_NENS4_39AutoVectorizingCopyWithAssumedAlignmentILi128EEEEEEvvEEEEvNT_6ParamsE)
        /*08e8*/ 	.short	0x0380
        /*08ea*/ 	.short	0x0800


	//----- nvinfo : EIATTR_SW_WAR
	.align		4
.L_55:
        /*08ec*/ 	.byte	0x04, 0x36
        /*08ee*/ 	.short	(.L_57 - .L_56)
.L_56:
        /*08f0*/ 	.word	0x00000008
.L_57:


//--------------------- .nv.callgraph             --------------------------
	.section	.nv.callgraph,"",@"SHT_CUDA_CALLGRAPH"
	.align	4
	.sectionentsize	8
	.align		4
        /*0000*/ 	.word	0x00000000
	.align		4
        /*0004*/ 	.word	0xffffffff
	.align		4
        /*0008*/ 	.word	index@(_ZN7cutlass13device_kernelINS_4gemm6kernel13GemmUniversalIN4cute5tupleIJiiiiEEENS1_10collective13CollectiveMmaINS1_35MainloopSm100TmaUmmaWarpSpecializedILi5ELi2ELi4ENS5_IJNS4_1CILi1EEENSA_ILi2EEESB_EEEEENS5_IJNSA_ILi64EEESF_SF_EEENS_10tfloat32_tENS5_IJlSB_lEEESH_SI_NS4_8TiledMMAINS4_8MMA_AtomIJNS4_17SM100_MMA_TF32_SSISH_SH_fLi64ELi64ELNS4_4UMMA5MajorE0ELSN_0ELNSM_7ScaleInE0ELSO_0EEEEEENS4_6LayoutINS5_IJSB_SB_SB_EEENS5_IJNSA_ILi0EEEST_ST_EEEEENS5_IJNS4_10UnderscoreESW_SW_EEEEENS4_23SM90_TMA_LOAD_MULTICASTENS4_14ComposedLayoutINS4_7SwizzleILi3ELi4ELi3EEENS4_18smem_ptr_flag_bitsILi32EEENSR_INS5_IJNSA_ILi8EEENSA_ILi32EEEEEENS5_IJS16_SB_EEEEEEEvNS4_8identityENS4_13SM90_TMA_LOADES1A_vS1B_EENS_8epilogue10collective18CollectiveEpilogueINS1E_23Sm100TmaWarpSpecializedILi3ELi2ELi16ELb1ELb0EEEJSG_NS5_IJNSR_ISF_SB_EENSR_IS16_SB_EEEEESH_SI_SH_SI_NS1E_6fusion15FusionCallbacksIS1I_NS1M_17LinearCombinationISH_fSH_fLNS_15FloatRoundStyleE2EEESG_S1L_JEEENS4_5SM1004TMEM4LOAD26SM100_TMEM_LOAD_16dp128b8xES1C_S1A_NS4_17SM75_U32x4_LDSM_NENS4_14SM90_TMA_STOREES1A_NS4_17SM90_U32x4_STSM_NENS4_39AutoVectorizingCopyWithAssumedAlignmentILi128EEEEEEvvEEEEvNT_6ParamsE)
	.align		4
        /*000c*/ 	.word	index@(__assertfail)
	.align		4
        /*0010*/ 	.word	0x00000000
	.align		4
        /*0014*/ 	.word	0xfffffffe
	.align		4
        /*0018*/ 	.word	0x00000000
	.align		4
        /*001c*/ 	.word	0xfffffffd
	.align		4
        /*0020*/ 	.word	0x00000000
	.align		4
        /*0024*/ 	.word	0xfffffffc


//--------------------- .nv.constant4             --------------------------
	.section	.nv.constant4,"a",@progbits
	.align	8
	.align		8
.nv.constant4:
        /*0000*/ 	.dword	__assertfail
	.align		8
        /*0008*/ 	.dword	__unnamed_1
	.align		8
        /*0010*/ 	.dword	__unnamed_2
	.align		8
        /*0018*/ 	.dword	_ZN40_INTERNAL_e23c16ce_4_k_cu_442cde6c_109134cuda3std3__45__cpo5beginE
	.align		8
        /*0020*/ 	.dword	_ZN40_INTERNAL_e23c16ce_4_k_cu_442cde6c_109134cuda3std3__45__cpo3endE
	.align		8
        /*0028*/ 	.dword	_ZN40_INTERNAL_e23c16ce_4_k_cu_442cde6c_109134cuda3std3__45__cpo6cbeginE
	.align		8
        /*0030*/ 	.dword	_ZN40_INTERNAL_e23c16ce_4_k_cu_442cde6c_109134cuda3std3__45__cpo4cendE
	.align		8
        /*0038*/ 	.dword	_ZN40_INTERNAL_e23c16ce_4_k_cu_442cde6c_109134cuda3std3__442_GLOBAL__N__e23c16ce_4_k_cu_442cde6c_109136ignoreE
	.align		8
        /*0040*/ 	.dword	_ZN40_INTERNAL_e23c16ce_4_k_cu_442cde6c_109134cuda3std3__419piecewise_constructE
	.align		8
        /*0048*/ 	.dword	_ZN40_INTERNAL_e23c16ce_4_k_cu_442cde6c_109134cuda3std3__48in_placeE
	.align		8
        /*0050*/ 	.dword	_ZN40_INTERNAL_e23c16ce_4_k_cu_442cde6c_109134cuda3std6ranges3__45__cpo4swapE
	.align		8
        /*0058*/ 	.dword	_ZN40_INTERNAL_e23c16ce_4_k_cu_442cde6c_109134cuda3std6ranges3__45__cpo9iter_moveE
	.align		8
        /*0060*/ 	.dword	_ZN40_INTERNAL_e23c16ce_4_k_cu_442cde6c_109134cute7productE
	.align		8
        /*0068*/ 	.dword	_ZN40_INTERNAL_e23c16ce_4_k_cu_442cde6c_109134cute1_E
	.align		8
        /*0070*/ 	.dword	$str$25
	.align		8
        /*0078*/ 	.dword	$str$26
	.align		8
        /*0080*/ 	.dword	$str$27
	.align		8
        /*0088*/ 	.dword	$str$28


//--------------------- .text._ZN7cutlass13device_kernelINS_4gemm6kernel13GemmUniversalIN4cute5tupleIJiiiiEEENS1_10collective13CollectiveMmaINS1_35MainloopSm100TmaUmmaWarpSpecializedILi5ELi2ELi4ENS5_IJNS4_1CILi1EEENSA_ILi2EEESB_EEEEENS5_IJNSA_ILi64EEESF_SF_EEENS_10tfloat32_tENS5_IJlSB_lEEESH_SI_NS4_8TiledMMAINS4_8MMA_AtomIJNS4_17SM100_MMA_TF32_SSISH_SH_fLi64ELi64ELNS4_4UMMA5MajorE0ELSN_0ELNSM_7ScaleInE0ELSO_0EEEEEENS4_6LayoutINS5_IJSB_SB_SB_EEENS5_IJNSA_ILi0EEEST_ST_EEEEENS5_IJNS4_10UnderscoreESW_SW_EEEEENS4_23SM90_TMA_LOAD_MULTICASTENS4_14ComposedLayoutINS4_7SwizzleILi3ELi4ELi3EEENS4_18smem_ptr_flag_bitsILi32EEENSR_INS5_IJNSA_ILi8EEENSA_ILi32EEEEEENS5_IJS16_SB_EEEEEEEvNS4_8identityENS4_13SM90_TMA_LOADES1A_vS1B_EENS_8epilogue10collective18CollectiveEpilogueINS1E_23Sm100TmaWarpSpecializedILi3ELi2ELi16ELb1ELb0EEEJSG_NS5_IJNSR_ISF_SB_EENSR_IS16_SB_EEEEESH_SI_SH_SI_NS1E_6fusion15FusionCallbacksIS1I_NS1M_17LinearCombinationISH_fSH_fLNS_15FloatRoundStyleE2EEESG_S1L_JEEENS4_5SM1004TMEM4LOAD26SM100_TMEM_LOAD_16dp128b8xES1C_S1A_NS4_17SM75_U32x4_LDSM_NENS4_14SM90_TMA_STOREES1A_NS4_17SM90_U32x4_STSM_NENS4_39AutoVectorizingCopyWithAssumedAlignmentILi128EEEEEEvvEEEEvNT_6ParamsE --------------------------
	.section	.text._ZN7cutlass13device_kernelINS_4gemm6kernel13GemmUniversalIN4cute5tupleIJiiiiEEENS1_10collective13CollectiveMmaINS1_35MainloopSm100TmaUmmaWarpSpecializedILi5ELi2ELi4ENS5_IJNS4_1CILi1EEENSA_ILi2EEESB_EEEEENS5_IJNSA_ILi64EEESF_SF_EEENS_10tfloat32_tENS5_IJlSB_lEEESH_SI_NS4_8TiledMMAINS4_8MMA_AtomIJNS4_17SM100_MMA_TF32_SSISH_SH_fLi64ELi64ELNS4_4UMMA5MajorE0ELSN_0ELNSM_7ScaleInE0ELSO_0EEEEEENS4_6LayoutINS5_IJSB_SB_SB_EEENS5_IJNSA_ILi0EEEST_ST_EEEEENS5_IJNS4_10UnderscoreESW_SW_EEEEENS4_23SM90_TMA_LOAD_MULTICASTENS4_14ComposedLayoutINS4_7SwizzleILi3ELi4ELi3EEENS4_18smem_ptr_flag_bitsILi32EEENSR_INS5_IJNSA_ILi8EEENSA_ILi32EEEEEENS5_IJS16_SB_EEEEEEEvNS4_8identityENS4_13SM90_TMA_LOADES1A_vS1B_EENS_8epilogue10collective18CollectiveEpilogueINS1E_23Sm100TmaWarpSpecializedILi3ELi2ELi16ELb1ELb0EEEJSG_NS5_IJNSR_ISF_SB_EENSR_IS16_SB_EEEEESH_SI_SH_SI_NS1E_6fusion15FusionCallbacksIS1I_NS1M_17LinearCombinationISH_fSH_fLNS_15FloatRoundStyleE2EEESG_S1L_JEEENS4_5SM1004TMEM4LOAD26SM100_TMEM_LOAD_16dp128b8xES1C_S1A_NS4_17SM75_U32x4_LDSM_NENS4_14SM90_TMA_STOREES1A_NS4_17SM90_U32x4_STSM_NENS4_39AutoVectorizingCopyWithAssumedAlignmentILi128EEEEEEvvEEEEvNT_6ParamsE,"ax",@progbits
	.align	128
.text._ZN7cutlass13device_kernelINS_4gemm6kernel13GemmUniversalIN4cute5tupleIJiiiiEEENS1_10collective13CollectiveMmaINS1_35MainloopSm100TmaUmmaWarpSpecializedILi5ELi2ELi4ENS5_IJNS4_1CILi1EEENSA_ILi2EEESB_EEEEENS5_IJNSA_ILi64EEESF_SF_EEENS_10tfloat32_tENS5_IJlSB_lEEESH_SI_NS4_8TiledMMAINS4_8MMA_AtomIJNS4_17SM100_MMA_TF32_SSISH_SH_fLi64ELi64ELNS4_4UMMA5MajorE0ELSN_0ELNSM_7ScaleInE0ELSO_0EEEEEENS4_6LayoutINS5_IJSB_SB_SB_EEENS5_IJNSA_ILi0EEEST_ST_EEEEENS5_IJNS4_10UnderscoreESW_SW_EEEEENS4_23SM90_TMA_LOAD_MULTICASTENS4_14ComposedLayoutINS4_7SwizzleILi3ELi4ELi3EEENS4_18smem_ptr_flag_bitsILi32EEENSR_INS5_IJNSA_ILi8EEENSA_ILi32EEEEEENS5_IJS16_SB_EEEEEEEvNS4_8identityENS4_13SM90_TMA_LOADES1A_vS1B_EENS_8epilogue10collective18CollectiveEpilogueINS1E_23Sm100TmaWarpSpecializedILi3ELi2ELi16ELb1ELb0EEEJSG_NS5_IJNSR_ISF_SB_EENSR_IS16_SB_EEEEESH_SI_SH_SI_NS1E_6fusion15FusionCallbacksIS1I_NS1M_17LinearCombinationISH_fSH_fLNS_15FloatRoundStyleE2EEESG_S1L_JEEENS4_5SM1004TMEM4LOAD26SM100_TMEM_LOAD_16dp128b8xES1C_S1A_NS4_17SM75_U32x4_LDSM_NENS4_14SM90_TMA_STOREES1A_NS4_17SM90_U32x4_STSM_NENS4_39AutoVectorizingCopyWithAssumedAlignmentILi128EEEEEEvvEEEEvNT_6ParamsE:
        .type           _ZN7cutlass13device_kernelINS_4gemm6kernel13GemmUniversalIN4cute5tupleIJiiiiEEENS1_10collective13CollectiveMmaINS1_35MainloopSm100TmaUmmaWarpSpecializedILi5ELi2ELi4ENS5_IJNS4_1CILi1EEENSA_ILi2EEESB_EEEEENS5_IJNSA_ILi64EEESF_SF_EEENS_10tfloat32_tENS5_IJlSB_lEEESH_SI_NS4_8TiledMMAINS4_8MMA_AtomIJNS4_17SM100_MMA_TF32_SSISH_SH_fLi64ELi64ELNS4_4UMMA5MajorE0ELSN_0ELNSM_7ScaleInE0ELSO_0EEEEEENS4_6LayoutINS5_IJSB_SB_SB_EEENS5_IJNSA_ILi0EEEST_ST_EEEEENS5_IJNS4_10UnderscoreESW_SW_EEEEENS4_23SM90_TMA_LOAD_MULTICASTENS4_14ComposedLayoutINS4_7SwizzleILi3ELi4ELi3EEENS4_18smem_ptr_flag_bitsILi32EEENSR_INS5_IJNSA_ILi8EEENSA_ILi32EEEEEENS5_IJS16_SB_EEEEEEEvNS4_8identityENS4_13SM90_TMA_LOADES1A_vS1B_EENS_8epilogue10collective18CollectiveEpilogueINS1E_23Sm100TmaWarpSpecializedILi3ELi2ELi16ELb1ELb0EEEJSG_NS5_IJNSR_ISF_SB_EENSR_IS16_SB_EEEEESH_SI_SH_SI_NS1E_6fusion15FusionCallbacksIS1I_NS1M_17LinearCombinationISH_fSH_fLNS_15FloatRoundStyleE2EEESG_S1L_JEEENS4_5SM1004TMEM4LOAD26SM100_TMEM_LOAD_16dp128b8xES1C_S1A_NS4_17SM75_U32x4_LDSM_NENS4_14SM90_TMA_STOREES1A_NS4_17SM90_U32x4_STSM_NENS4_39AutoVectorizingCopyWithAssumedAlignmentILi128EEEEEEvvEEEEvNT_6ParamsE,@function
        .size           _ZN7cutlass13device_kernelINS_4gemm6kernel13GemmUniversalIN4cute5tupleIJiiiiEEENS1_10collective13CollectiveMmaINS1_35MainloopSm100TmaUmmaWarpSpecializedILi5ELi2ELi4ENS5_IJNS4_1CILi1EEENSA_ILi2EEESB_EEEEENS5_IJNSA_ILi64EEESF_SF_EEENS_10tfloat32_tENS5_IJlSB_lEEESH_SI_NS4_8TiledMMAINS4_8MMA_AtomIJNS4_17SM100_MMA_TF32_SSISH_SH_fLi64ELi64ELNS4_4UMMA5MajorE0ELSN_0ELNSM_7ScaleInE0ELSO_0EEEEEENS4_6LayoutINS5_IJSB_SB_SB_EEENS5_IJNSA_ILi0EEEST_ST_EEEEENS5_IJNS4_10UnderscoreESW_SW_EEEEENS4_23SM90_TMA_LOAD_MULTICASTENS4_14ComposedLayoutINS4_7SwizzleILi3ELi4ELi3EEENS4_18smem_ptr_flag_bitsILi32EEENSR_INS5_IJNSA_ILi8EEENSA_ILi32EEEEEENS5_IJS16_SB_EEEEEEEvNS4_8identityENS4_13SM90_TMA_LOADES1A_vS1B_EENS_8epilogue10collective18CollectiveEpilogueINS1E_23Sm100TmaWarpSpecializedILi3ELi2ELi16ELb1ELb0EEEJSG_NS5_IJNSR_ISF_SB_EENSR_IS16_SB_EEEEESH_SI_SH_SI_NS1E_6fusion15FusionCallbacksIS1I_NS1M_17LinearCombinationISH_fSH_fLNS_15FloatRoundStyleE2EEESG_S1L_JEEENS4_5SM1004TMEM4LOAD26SM100_TMEM_LOAD_16dp128b8xES1C_S1A_NS4_17SM75_U32x4_LDSM_NENS4_14SM90_TMA_STOREES1A_NS4_17SM90_U32x4_STSM_NENS4_39AutoVectorizingCopyWithAssumedAlignmentILi128EEEEEEvvEEEEvNT_6ParamsE,(.L_x_164 - _ZN7cutlass13device_kernelINS_4gemm6kernel13GemmUniversalIN4cute5tupleIJiiiiEEENS1_10collective13CollectiveMmaINS1_35MainloopSm100TmaUmmaWarpSpecializedILi5ELi2ELi4ENS5_IJNS4_1CILi1EEENSA_ILi2EEESB_EEEEENS5_IJNSA_ILi64EEESF_SF_EEENS_10tfloat32_tENS5_IJlSB_lEEESH_SI_NS4_8TiledMMAINS4_8MMA_AtomIJNS4_17SM100_MMA_TF32_SSISH_SH_fLi64ELi64ELNS4_4UMMA5MajorE0ELSN_0ELNSM_7ScaleInE0ELSO_0EEEEEENS4_6LayoutINS5_IJSB_SB_SB_EEENS5_IJNSA_ILi0EEEST_ST_EEEEENS5_IJNS4_10UnderscoreESW_SW_EEEEENS4_23SM90_TMA_LOAD_MULTICASTENS4_14ComposedLayoutINS4_7SwizzleILi3ELi4ELi3EEENS4_18smem_ptr_flag_bitsILi32EEENSR_INS5_IJNSA_ILi8EEENSA_ILi32EEEEEENS5_IJS16_SB_EEEEEEEvNS4_8identityENS4_13SM90_TMA_LOADES1A_vS1B_EENS_8epilogue10collective18CollectiveEpilogueINS1E_23Sm100TmaWarpSpecializedILi3ELi2ELi16ELb1ELb0EEEJSG_NS5_IJNSR_ISF_SB_EENSR_IS16_SB_EEEEESH_SI_SH_SI_NS1E_6fusion15FusionCallbacksIS1I_NS1M_17LinearCombinationISH_fSH_fLNS_15FloatRoundStyleE2EEESG_S1L_JEEENS4_5SM1004TMEM4LOAD26SM100_TMEM_LOAD_16dp128b8xES1C_S1A_NS4_17SM75_U32x4_LDSM_NENS4_14SM90_TMA_STOREES1A_NS4_17SM90_U32x4_STSM_NENS4_39AutoVectorizingCopyWithAssumedAlignmentILi128EEEEEEvvEEEEvNT_6ParamsE)
        .other          _ZN7cutlass13device_kernelINS_4gemm6kernel13GemmUniversalIN4cute5tupleIJiiiiEEENS1_10collective13CollectiveMmaINS1_35MainloopSm100TmaUmmaWarpSpecializedILi5ELi2ELi4ENS5_IJNS4_1CILi1EEENSA_ILi2EEESB_EEEEENS5_IJNSA_ILi64EEESF_SF_EEENS_10tfloat32_tENS5_IJlSB_lEEESH_SI_NS4_8TiledMMAINS4_8MMA_AtomIJNS4_17SM100_MMA_TF32_SSISH_SH_fLi64ELi64ELNS4_4UMMA5MajorE0ELSN_0ELNSM_7ScaleInE0ELSO_0EEEEEENS4_6LayoutINS5_IJSB_SB_SB_EEENS5_IJNSA_ILi0EEEST_ST_EEEEENS5_IJNS4_10UnderscoreESW_SW_EEEEENS4_23SM90_TMA_LOAD_MULTICASTENS4_14ComposedLayoutINS4_7SwizzleILi3ELi4ELi3EEENS4_18smem_ptr_flag_bitsILi32EEENSR_INS5_IJNSA_ILi8EEENSA_ILi32EEEEEENS5_IJS16_SB_EEEEEEEvNS4_8identityENS4_13SM90_TMA_LOADES1A_vS1B_EENS_8epilogue10collective18CollectiveEpilogueINS1E_23Sm100TmaWarpSpecializedILi3ELi2ELi16ELb1ELb0EEEJSG_NS5_IJNSR_ISF_SB_EENSR_IS16_SB_EEEEESH_SI_SH_SI_NS1E_6fusion15FusionCallbacksIS1I_NS1M_17LinearCombinationISH_fSH_fLNS_15FloatRoundStyleE2EEESG_S1L_JEEENS4_5SM1004TMEM4LOAD26SM100_TMEM_LOAD_16dp128b8xES1C_S1A_NS4_17SM75_U32x4_LDSM_NENS4_14SM90_TMA_STOREES1A_NS4_17SM90_U32x4_STSM_NENS4_39AutoVectorizingCopyWithAssumedAlignmentILi128EEEEEEvvEEEEvNT_6ParamsE,@"STO_CUDA_ENTRY STV_DEFAULT"
_ZN7cutlass13device_kernelINS_4gemm6kernel13GemmUniversalIN4cute5tupleIJiiiiEEENS1_10collective13CollectiveMmaINS1_35MainloopSm100TmaUmmaWarpSpecializedILi5ELi2ELi4ENS5_IJNS4_1CILi1EEENSA_ILi2EEESB_EEEEENS5_IJNSA_ILi64EEESF_SF_EEENS_10tfloat32_tENS5_IJlSB_lEEESH_SI_NS4_8TiledMMAINS4_8MMA_AtomIJNS4_17SM100_MMA_TF32_SSISH_SH_fLi64ELi64ELNS4_4UMMA5MajorE0ELSN_0ELNSM_7ScaleInE0ELSO_0EEEEEENS4_6LayoutINS5_IJSB_SB_SB_EEENS5_IJNSA_ILi0EEEST_ST_EEEEENS5_IJNS4_10UnderscoreESW_SW_EEEEENS4_23SM90_TMA_LOAD_MULTICASTENS4_14ComposedLayoutINS4_7SwizzleILi3ELi4ELi3EEENS4_18smem_ptr_flag_bitsILi32EEENSR_INS5_IJNSA_ILi8EEENSA_ILi32EEEEEENS5_IJS16_SB_EEEEEEEvNS4_8identityENS4_13SM90_TMA_LOADES1A_vS1B_EENS_8epilogue10collective18CollectiveEpilogueINS1E_23Sm100TmaWarpSpecializedILi3ELi2ELi16ELb1ELb0EEEJSG_NS5_IJNSR_ISF_SB_EENSR_IS16_SB_EEEEESH_SI_SH_SI_NS1E_6fusion15FusionCallbacksIS1I_NS1M_17LinearCombinationISH_fSH_fLNS_15FloatRoundStyleE2EEESG_S1L_JEEENS4_5SM1004TMEM4LOAD26SM100_TMEM_LOAD_16dp128b8xES1C_S1A_NS4_17SM75_U32x4_LDSM_NENS4_14SM90_TMA_STOREES1A_NS4_17SM90_U32x4_STSM_NENS4_39AutoVectorizingCopyWithAssumedAlignmentILi128EEEEEEvvEEEEvNT_6ParamsE:
[----:B------:R-:W1:Y:S01]  /*0000*/  LDC R1, c[0x0][0x37c] ;  /* 0x0000df00ff017b82 */ /* 0x000e620000000800 */
[----:B------:R-:W2:Y:S01]  /*0010*/  S2R R64, SR_TID.X ;  /* 0x0000000000407919 */ /* 0x000ea20000002100 */
[----:B------:R-:W3:Y:S01]  /*0020*/  LDCU.64 UR8, c[0x0][0x890] ;  /* 0x00011200ff0877ac */ /* 0x000ee20008000a00 */
[----:B------:R-:W-:Y:S02]  /*0030*/  PRMT R53, RZ, 0x7610, R53 ;  /* 0x00007610ff357816 */ /* 0x000fe40000000035 */
[----:B------:R-:W-:Y:S01]  /*0040*/  ELECT P3, URZ, PT ;  /* 0x0000000000ff782f */ /* 0x000fe20003860000 */
[----:B---3--:R-:W-:-:S04]  /*0050*/  UISETP.NE.U32.AND UP0, UPT, UR8, URZ, UPT ;  /* 0x000000ff0800728c */ /* 0x008fc8000bf05070 */
[----:B------:R-:W-:Y:S01]  /*0060*/  UISETP.NE.AND.EX UP0, UPT, UR9, URZ, UPT, UP0 ;  /* 0x000000ff0900728c */ /* 0x000fe2000bf05300 */
[----:B--2---:R-:W-:-:S05]  /*0070*/  SHF.R.U32.HI R54, RZ, 0x5, R64 ;  /* 0x00000005ff367819 */ /* 0x004fca0000011640 */
[----:B------:R-:W2:Y:S02]  /*0080*/  SHFL.IDX PT, R0, R54, RZ, 0x1f ;  /* 0x00001fff36007589 */ /* 0x000ea400000e0000 */
[----:B--2---:R-:W-:Y:S01]  /*0090*/  R2UR UR22, R0 ;  /* 0x00000000001672ca */ /* 0x004fe200000e0000 */
[----:B-1----:R-:W-:-:S14]  /*00a0*/  BRA.U UP0, `(.L_x_0) ;  /* 0x0000000100307547 */ /* 0x002fdc000b800000 */
[----:B------:R-:W1:Y:S02]  /*00b0*/  LDCU.64 UR4, c[0x0][0x888] ;  /* 0x00011100ff0477ac */ /* 0x000e640008000a00 */
[----:B-1----:R-:W-:-:S04]  /*00c0*/  UISETP.NE.U32.AND UP0, UPT, UR4, URZ, UPT ;  /* 0x000000ff0400728c */ /* 0x002fc8000bf05070 */
[----:B------:R-:W-:-:S09]  /*00d0*/  UISETP.NE.AND.EX UP0, UPT, UR5, URZ, UPT, UP0 ;  /* 0x000000ff0500728c */ /* 0x000fd2000bf05300 */
[----:B------:R-:W-:Y:S05]  /*00e0*/  BRA.U !UP0, `(.L_x_1) ;  /* 0x0000000108147547 */ /* 0x000fea000b800000 */
[----:B------:R-:W1:Y:S01]  /*00f0*/  LDC.64 R26, c[0x0][0x888] ;  /* 0x00022200ff1a7b82 */ /* 0x000e620000000a00 */
[----:B------:R-:W1:Y:S02]  /*0100*/  LDCU.64 UR4, c[0x0][0x358] ;  /* 0x00006b00ff0477ac */ /* 0x000e640008000a00 */
[----:B-1----:R1:W5:Y:S01]  /*0110*/  LDG.E R26, desc[UR4][R26.64] ;  /* 0x000000041a1a7981 */ /* 0x002362000c1e1900 */
[----:B------:R-:W-:Y:S01]  /*0120*/  HFMA2 R53, -RZ, RZ, 0, 5.9604644775390625e-08 ;  /* 0x00000001ff357431 */ /* 0x000fe200000001ff */
[----:B------:R-:W-:Y:S05]  /*0130*/  BRA `(.L_x_0) ;  /* 0x00000000000c7947 */ /* 0x000fea0003800000 */
.L_x_1:
[----:B------:R-:W1:Y:S01]  /*0140*/  LDCU UR4, c[0x0][0x880] ;  /* 0x00011000ff0477ac */ /* 0x000e620008000800 */
[----:B------:R-:W-:Y:S01]  /*0150*/  HFMA2 R53, -RZ, RZ, 0, 5.9604644775390625e-08 ;  /* 0x00000001ff357431 */ /* 0x000fe200000001ff */
[----:B-1----:R-:W-:-:S07]  /*0160*/  MOV R26, UR4 ;  /* 0x00000004001a7c02 */ /* 0x002fce0008000f00 */
.L_x_0:
[----:B------:R-:W2:Y:S02]  /*0170*/  LDCU.64 UR4, c[0x0][0x8b0] ;  /* 0x00011600ff0477ac */ /* 0x000ea40008000a00 */
[----:B--2---:R-:W-:-:S04]  /*0180*/  UISETP.NE.U32.AND UP0, UPT, UR4, URZ, UPT ;  /* 0x000000ff0400728c */ /* 0x004fc8000bf05070 */
[----:B------:R-:W-:-:S09]  /*0190*/  UISETP.NE.AND.EX UP0, UPT, UR5, URZ, UPT, UP0 ;  /* 0x000000ff0500728c */ /* 0x000fd2000bf05300 */
[----:B------:R-:W-:Y:S05]  /*01a0*/  BRA.U UP0, `(.L_x_2) ;  /* 0x0000000100287547 */ /* 0x000fea000b800000 */
[----:B------:R-:W2:Y:S02]  /*01b0*/  LDCU.64 UR4, c[0x0][0x8a8] ;  /* 0x00011500ff0477ac */ /* 0x000ea40008000a00 */
[----:B--2---:R-:W-:-:S04]  /*01c0*/  UISETP.NE.U32.AND UP0, UPT, UR4, URZ, UPT ;  /* 0x000000ff0400728c */ /* 0x004fc8000bf05070 */
[----:B------:R-:W-:-:S09]  /*01d0*/  UISETP.NE.AND.EX UP0, UPT, UR5, URZ, UPT, UP0 ;  /* 0x000000ff0500728c */ /* 0x000fd2000bf05300 */
[----:B------:R-:W-:Y:S05]  /*01e0*/  BRA.U !UP0, `(.L_x_3) ;  /* 0x0000000108107547 */ /* 0x000fea000b800000 */
[----:B------:R-:W2:Y:S01]  /*01f0*/  LDC.64 R24, c[0x0][0x8a8] ;  /* 0x00022a00ff187b82 */ /* 0x000ea20000000a00 */
[----:B------:R-:W2:Y:S02]  /*0200*/  LDCU.64 UR4, c[0x0][0x358] ;  /* 0x00006b00ff0477ac */ /* 0x000ea40008000a00 */
[----:B--2---:R2:W5:Y:S01]  /*0210*/  LDG.E R24, desc[UR4][R24.64] ;  /* 0x0000000418187981 */ /* 0x004562000c1e1900 */
[----:B------:R-:W-:Y:S05]  /*0220*/  BRA `(.L_x_2) ;  /* 0x0000000000087947 */ /* 0x000fea0003800000 */
.L_x_3:
[----:B------:R-:W2:Y:S02]  /*0230*/  LDCU UR4, c[0x0][0x8a0] ;  /* 0x00011400ff0477ac */ /* 0x000ea40008000800 */
[----:B--2---:R-:W-:Y:S02]  /*0240*/  MOV R24, UR4 ;  /* 0x0000000400187c02 */ /* 0x004fe40008000f00 */
.L_x_2:
[----:B------:R-:W-:Y:S01]  /*0250*/  IMAD.U32 R0, RZ, RZ, UR22 ;  /* 0x00000016ff007e24 */ /* 0x000fe2000f8e00ff */
[----:B------:R-:W-:Y:S04]  /*0260*/  BSSY.RECONVERGENT B0, `(.L_x_4) ;  /* 0x000000c000007945 */ /* 0x000fe80003800200 */
[C---:B------:R-:W-:Y:S02]  /*0270*/  ISETP.NE.OR P1, PT, R0.reuse, 0x1, !P3 ;  /* 0x000000010000780c */ /* 0x040fe40005f25670 */
[----:B------:R-:W-:-:S11]  /*0280*/  ISETP.NE.OR P0, PT, R0, 0x3, !P3 ;  /* 0x000000030000780c */ /* 0x000fd60005f05670 */
[----:B------:R-:W-:Y:S05]  /*0290*/  @P1 BRA `(.L_x_5) ;  /* 0x0000000000201947 */ /* 0x000fea0003800000 */
[----:B------:R-:W3:Y:S02]  /*02a0*/  LDCU.64 UR4, c[0x0][0x348] ;  /* 0x00006900ff0477ac */ /* 0x000ee40008000a00 */
[----:B---3--:R-:W-:Y:S02]  /*02b0*/  UIADD3 UR6, UP1, UPT, UR4, 0x80, URZ ;  /* 0x0000008004067890 */ /* 0x008fe4000ff3e0ff */
[----:B------:R-:W-:Y:S02]  /*02c0*/  UIADD3 UR4, UP0, UPT, UR4, 0x180, URZ ;  /* 0x0000018004047890 */ /* 0x000fe4000ff1e0ff */
[----:B------:R-:W-:Y:S02]  /*02d0*/  UIADD3.X UR7, UPT, UPT, URZ, UR5, URZ, UP1, !UPT ;  /* 0x00000005ff077290 */ /* 0x000fe40008ffe4ff */
[----:B------:R-:W-:-:S07]  /*02e0*/  UIADD3.X UR5, UPT, UPT, URZ, UR5, URZ, UP0, !UPT ;  /* 0x00000005ff057290 */ /* 0x000fce00087fe4ff */
[----:B------:R3:W-:Y:S02]  /*02f0*/  UTMACCTL.PF [UR6] ;  /* 0x00000000060079b9 */ /* 0x0007e40008040000 */
[----:B------:R3:W-:Y:S02]  /*0300*/  UTMACCTL.PF [UR4] ;  /* 0x00000000040079b9 */ /* 0x0007e40008040000 */
[----:B---3--:R-:W-:Y:S01]  /*0310*/  NOP ;  /* 0x0000000000007918 */ /* 0x008fe20000000000 */
.L_x_5:
[----:B------:R-:W-:Y:S05]  /*0320*/  BSYNC.RECONVERGENT B0 ;  /* 0x0000000000007941 */ /* 0x000fea0003800200 */
.L_x_4:
[----:B------:R-:W-:Y:S04]  /*0330*/  BSSY.RECONVERGENT B0, `(.L_x_6) ;  /* 0x000000a000007945 */ /* 0x000fe80003800200 */
        /* <DEDUP_REMOVED lines=9> */
.L_x_7:
[----:B------:R-:W-:Y:S05]  /*03d0*/  BSYNC.RECONVERGENT B0 ;  /* 0x0000000000007941 */ /* 0x000fea0003800200 */
.L_x_6:
[----:B------:R-:W3:Y:S01]  /*03e0*/  LDCU.64 UR4, c[0x0][0x888] ;  /* 0x00011100ff0477ac */ /* 0x000ee20008000a00 */
[----:B------:R-:W-:Y:S02]  /*03f0*/  UISETP.EQ.U32.AND UP1, UPT, UR8, URZ, UPT ;  /* 0x000000ff0800728c */ /* 0x000fe4000bf22070 */
[----:B------:R-:W-:Y:S02]  /*0400*/  UPLOP3.LUT UP3, UPT, UPT, UPT, UPT, 0x80, 0x8 ;  /* 0x000000000008789c */ /* 0x000fe40003f6f070 */
[----:B---3--:R-:W-:-:S04]  /*0410*/  UISETP.NE.U32.AND UP0, UPT, UR4, URZ, UPT ;  /* 0x000000ff0400728c */ /* 0x008fc8000bf05070 */
[----:B------:R-:W-:-:S04]  /*0420*/  UISETP.NE.AND.EX UP0, UPT, UR5, URZ, UPT, UP0 ;  /* 0x000000ff0500728c */ /* 0x000fc8000bf05300 */
[----:B------:R-:W-:-:S04]  /*0430*/  UISETP.EQ.OR.EX UP2, UPT, UR9, URZ, !UP0, UP1 ;  /* 0x000000ff0900728c */ /* 0x000fc8000c742710 */
[----:B------:R-:W-:-:S06]  /*0440*/  UP2UR UR4, UPR, URZ, 0x4 ;  /* 0x00000004ff047883 */ /* 0x000fcc0008000000 */
[----:B------:R-:W-:Y:S01]  /*0450*/  MOV R57, UR4 ;  /* 0x0000000400397c02 */ /* 0x000fe20008000f00 */
[----:B------:R-:W-:Y:S06]  /*0460*/  BRA.U !UP2, `(.L_x_8) ;  /* 0x000000010a207547 */ /* 0x000fec000b800000 */
[----:B------:R-:W-:Y:S01]  /*0470*/  UISETP.NE.U32.AND UP1, UPT, UR8, URZ, UPT ;  /* 0x000000ff0800728c */ /* 0x000fe2000bf25070 */
[----:B-----5:R-:W-:Y:S01]  /*0480*/  FSETP.NEU.AND P0, PT, R26, RZ, PT ;  /* 0x000000ff1a00720b */ /* 0x020fe20003f0d000 */
[----:B------:R-:W-:Y:S02]  /*0490*/  USEL UR4, URZ, 0xffffffff, UP0 ;  /* 0xffffffffff047887 */ /* 0x000fe40008000000 */
[----:B------:R-:W-:-:S10]  /*04a0*/  UISETP.NE.AND.EX UP1, UPT, UR9, URZ, UPT, UP1 ;  /* 0x000000ff0900728c */ /* 0x000fd4000bf25310 */
[----:B------:R-:W-:Y:S01]  /*04b0*/  VOTEU.ANY UP0, P0 ;  /* 0x0000000000ff7886 */ /* 0x000fe20000000100 */
[----:B------:R-:W-:-:S04]  /*04c0*/  @!UP1 USEL UR4, URZ, 0xffffffff, UP0 ;  /* 0xffffffffff049887 */ /* 0x000fc80008000000 */
[----:B------:R-:W-:-:S04]  /*04d0*/  ULOP3.LUT UR4, UR4, 0x1, URZ, 0xc0, !UPT ;  /* 0x0000000104047892 */ /* 0x000fc8000f8ec0ff */
[----:B------:R-:W-:-:S11]  /*04e0*/  UISETP.NE.U32.AND UP3, UPT, UR4, 0x1, UPT ;  /* 0x000000010400788c */ /* 0x000fd6000bf65070 */
.L_x_8:
[----:B------:R-:W3:Y:S01]  /*04f0*/  SHFL.IDX PT, R2, R54, RZ, 0x1f ;  /* 0x00001fff36027589 */ /* 0x000ee200000e0000 */
[----:B------:R-:W-:-:S04]  /*0500*/  UISETP.NE.AND UP0, UPT, UR22, 0x2, UPT ;  /* 0x000000021600788c */ /* 0x000fc8000bf05270 */
[----:B------:R-:W-:Y:S01]  /*0510*/  USEL UR37, URZ, 0x1, UP0 ;  /* 0x00000001ff257887 */ /* 0x000fe20008000000 */
[----:B---3--:R-:W-:-:S13]  /*0520*/  ISETP.NE.AND P0, PT, R2, RZ, PT ;  /* 0x000000ff0200720c */ /* 0x008fda0003f05270 */
[----:B------:R-:W-:Y:S05]  /*0530*/  @P0 BRA `(.L_x_9) ;  /* 0x0000000000600947 */ /* 0x000fea0003800000 */
[----:B------:R-:W3:Y:S01]  /*0540*/  S2UR UR4, SR_CgaCtaId ;  /* 0x00000000000479c3 */ /* 0x000ee20000008800 */
[----:B------:R-:W-:Y:S01]  /*0550*/  UMOV UR5, 0x400 ;  /* 0x0000040000057882 */ /* 0x000fe20000000000 */
[----:B------:R-:W-:Y:S01]  /*0560*/  UMOV UR8, 0x1 ;  /* 0x0000000100087882 */ /* 0x000fe20000000000 */
[----:B------:R-:W-:Y:S01]  /*0570*/  UMOV UR6, 0x2 ;  /* 0x0000000200067882 */ /* 0x000fe20000000000 */
[----:B------:R-:W-:-:S04]  /*0580*/  UIADD3 UR8, UPT, UPT, -UR8, 0x100000, URZ ;  /* 0x0010000008087890 */ /* 0x000fc8000fffe1ff */
[----:B------:R-:W-:Y:S02]  /*0590*/  USHF.L.U32 UR9, UR8, 0xb, URZ ;  /* 0x0000000b08097899 */ /* 0x000fe400080006ff */
[----:B------:R-:W-:Y:S02]  /*05a0*/  USHF.L.U32 UR8, UR8, 0x1, URZ ;  /* 0x0000000108087899 */ /* 0x000fe400080006ff */
[----:B------:R-:W-:-:S04]  /*05b0*/  UIADD3 UR6, UPT, UPT, -UR6, 0x100000, URZ ;  /* 0x0010000006067890 */ /* 0x000fc8000fffe1ff */
[----:B------:R-:W-:Y:S02]  /*05c0*/  USHF.L.U32 UR7, UR6, 0xb, URZ ;  /* 0x0000000b06077899 */ /* 0x000fe400080006ff */
[----:B------:R-:W-:Y:S01]  /*05d0*/  USHF.L.U32 UR6, UR6, 0x1, URZ ;  /* 0x0000000106067899 */ /* 0x000fe200080006ff */
[----:B------:R-:W-:Y:S01]  /*05e0*/  ELECT P0, URZ, PT ;  /* 0x0000000000ff782f */ /* 0x000fe20003800000 */
[----:B---3--:R-:W-:Y:S01]  /*05f0*/  ULEA UR4, UR4, UR5, 0x18 ;  /* 0x0000000504047291 */ /* 0x008fe2000f8ec0ff */
[----:B------:R-:W3:Y:S11]  /*0600*/  FENCE.VIEW.ASYNC.S ;  /* 0x00000000000073c6 */ /* 0x000ef60000000000 */
[----:B---3--:R3:W4:Y:S01]  /*0610*/  SYNCS.EXCH.64 URZ, [UR4], UR8 ;  /* 0x0000000804ff75b2 */ /* 0x0087220008000100 */
[----:B------:R3:W1:Y:S01]  /*0620*/  SYNCS.EXCH.64 URZ, [UR4+0x28], UR6 ;  /* 0x0000280604ff75b2 */ /* 0x0006620008000100 */
        /* <DEDUP_REMOVED lines=8> */
[----:B------:R-:W-:Y:S01]  /*06b0*/  NOP ;  /* 0x0000000000007918 */ /* 0x000fe20000000000 */
.L_x_9:
[----:B------:R-:W2:Y:S01]  /*06c0*/  SHFL.IDX PT, R2, R54, RZ, 0x1f ;  /* 0x00001fff36027589 */ /* 0x000ea200000e0000 */
[----:B------:R-:W-:Y:S01]  /*06d0*/  NOP ;  /* 0x0000000000007918 */ /* 0x000fe20000000000 */
[----:B--2---:R-:W-:-:S13]  /*06e0*/  ISETP.NE.AND P0, PT, R2, 0x1, PT ;  /* 0x000000010200780c */ /* 0x004fda0003f05270 */
[----:B------:R-:W-:Y:S05]  /*06f0*/  @P0 BRA `(.L_x_10) ;  /* 0x0000000000500947 */ /* 0x000fea0003800000 */
[----:B---3--:R-:W2:Y:S01]  /*0700*/  S2UR UR4, SR_CgaCtaId ;  /* 0x00000000000479c3 */ /* 0x008ea20000008800 */
        /* <DEDUP_REMOVED lines=10> */
[----:B--2---:R-:W-:Y:S01]  /*07b0*/  ULEA UR4, UR4, UR5, 0x18 ;  /* 0x0000000504047291 */ /* 0x004fe2000f8ec0ff */
[----:B------:R-:W2:Y:S11]  /*07c0*/  FENCE.VIEW.ASYNC.S ;  /* 0x00000000000073c6 */ /* 0x000eb60000000000 */
[----:B--2---:R2:W3:Y:S01]  /*07d0*/  SYNCS.EXCH.64 URZ, [UR4+0x50], UR8 ;  /* 0x0000500804ff75b2 */ /* 0x0044e20008000100 */
[----:B------:R2:W1:Y:S01]  /*07e0*/  SYNCS.EXCH.64 URZ, [UR4+0x68], UR6 ;  /* 0x0000680604ff75b2 */ /* 0x0004620008000100 */
[----:B------:R2:W1:Y:S01]  /*07f0*/  SYNCS.EXCH.64 URZ, [UR4+0x58], UR8 ;  /* 0x0000580804ff75b2 */ /* 0x0004620008000100 */
[----:B------:R2:W1:Y:S01]  /*0800*/  SYNCS.EXCH.64 URZ, [UR4+0x70], UR6 ;  /* 0x0000700604ff75b2 */ /* 0x0004620008000100 */
[----:B------:R2:W1:Y:S01]  /*0810*/  SYNCS.EXCH.64 URZ, [UR4+0x60], UR8 ;  /* 0x0000600804ff75b2 */ /* 0x0004620008000100 */
[----:B------:R2:W1:Y:S01]  /*0820*/  SYNCS.EXCH.64 URZ, [UR4+0x78], UR6 ;  /* 0x0000780604ff75b2 */ /* 0x0004620008000100 */
[----:B------:R-:W-:Y:S01]  /*0830*/  NOP ;  /* 0x0000000000007918 */ /* 0x000fe20000000000 */
.L_x_10:
[----:B------:R-:W4:Y:S01]  /*0840*/  SHFL.IDX PT, R2, R54, RZ, 0x1f ;  /* 0x00001fff36027589 */ /* 0x000f2200000e0000 */
[----:B------:R-:W-:Y:S01]  /*0850*/  NOP ;  /* 0x0000000000007918 */ /* 0x000fe20000000000 */
[----:B----4-:R-:W-:-:S13]  /*0860*/  ISETP.NE.AND P0, PT, R2, 0x3, PT ;  /* 0x000000030200780c */ /* 0x010fda0003f05270 */
[----:B------:R-:W-:Y:S05]  /*0870*/  @P0 BRA `(.L_x_11) ;  /* 0x0000000000300947 */ /* 0x000fea0003800000 */
[----:B--23--:R-:W2:Y:S01]  /*0880*/  S2UR UR6, SR_CgaCtaId ;  /* 0x00000000000679c3 */ /* 0x00cea20000008800 */
[----:B------:R-:W-:Y:S01]  /*0890*/  UMOV UR4, 0x400 ;  /* 0x0000040000047882 */ /* 0x000fe20000000000 */
[----:B------:R-:W-:Y:S01]  /*08a0*/  UMOV UR5, 0x20 ;  /* 0x0000002000057882 */ /* 0x000fe20000000000 */
[----:B------:R-:W-:Y:S01]  /*08b0*/  ELECT P0, URZ, PT ;  /* 0x0000000000ff782f */ /* 0x000fe20003800000 */
[----:B--2---:R-:W-:Y:S02]  /*08c0*/  ULEA UR6, UR6, UR4, 0x18 ;  /* 0x0000000406067291 */ /* 0x004fe4000f8ec0ff */
[----:B------:R-:W-:-:S04]  /*08d0*/  UIADD3 UR4, UPT, UPT, -UR5, 0x100000, URZ ;  /* 0x0010000005047890 */ /* 0x000fc8000fffe1ff */
[----:B------:R-:W-:Y:S02]  /*08e0*/  USHF.L.U32 UR5, UR4, 0xb, URZ ;  /* 0x0000000b04057899 */ /* 0x000fe400080006ff */
[----:B------:R-:W-:Y:S01]  /*08f0*/  USHF.L.U32 UR4, UR4, 0x1, URZ ;  /* 0x0000000104047899 */ /* 0x000fe200080006ff */
[----:B------:R-:W2:Y:S11]  /*0900*/  FENCE.VIEW.ASYNC.S ;  /* 0x00000000000073c6 */ /* 0x000eb60000000000 */
[----:B--2---:R4:W2:Y:S01]  /*0910*/  SYNCS.EXCH.64 URZ, [UR6+0x80], UR4 ;  /* 0x0000800406ff75b2 */ /* 0x0048a20008000100 */
[----:B------:R4:W3:Y:S02]  /*0920*/  SYNCS.EXCH.64 URZ, [UR6+0x88], UR4 ;  /* 0x0000880406ff75b2 */ /* 0x0008e40008000100 */
[----:B----4-:R-:W-:Y:S01]  /*0930*/  NOP ;  /* 0x0000000000007918 */ /* 0x010fe20000000000 */
.L_x_11:
[----:B------:R-:W4:Y:S01]  /*0940*/  SHFL.IDX PT, R2, R54, RZ, 0x1f ;  /* 0x00001fff36027589 */ /* 0x000f2200000e0000 */
[----:B------:R-:W-:Y:S01]  /*0950*/  NOP ;  /* 0x0000000000007918 */ /* 0x000fe20000000000 */
[----:B----4-:R-:W-:-:S13]  /*0960*/  ISETP.NE.AND P0, PT, R2, 0x4, PT ;  /* 0x000000040200780c */ /* 0x010fda0003f05270 */
[----:B------:R-:W-:Y:S05]  /*0970*/  @P0 BRA `(.L_x_12) ;  /* 0x00000000004c0947 */ /* 0x000fea0003800000 */
[----:B--23--:R-:W2:Y:S01]  /*0980*/  S2UR UR6, SR_CgaCtaId ;  /* 0x00000000000679c3 */ /* 0x00cea20000008800 */
[----:B------:R-:W-:Y:S01]  /*0990*/  UMOV UR4, 0x1e0 ;  /* 0x000001e000047882 */ /* 0x000fe20000000000 */
[----:B------:R-:W-:Y:S01]  /*09a0*/  UMOV UR5, 0x400 ;  /* 0x0000040000057882 */ /* 0x000fe20000000000 */
[----:B------:R-:W-:Y:S01]  /*09b0*/  USEL UR4, UR4, 0x1a0, UP3 ;  /* 0x000001a004047887 */ /* 0x000fe20009800000 */
[----:B------:R-:W-:Y:S01]  /*09c0*/  UMOV UR8, 0x1 ;  /* 0x0000000100087882 */ /* 0x000fe20000000000 */
[----:B------:R-:W-:Y:S01]  /*09d0*/  ELECT P0, URZ, PT ;  /* 0x0000000000ff782f */ /* 0x000fe20003800000 */
[----:B------:R-:W-:-:S04]  /*09e0*/  UIADD3 UR8, UPT, UPT, -UR8, 0x100000, URZ ;  /* 0x0010000008087890 */ /* 0x000fc8000fffe1ff */
[----:B------:R-:W-:Y:S02]  /*09f0*/  USHF.L.U32 UR9, UR8, 0xb, URZ ;  /* 0x0000000b08097899 */ /* 0x000fe400080006ff */
[----:B------:R-:W-:Y:S02]  /*0a00*/  USHF.L.U32 UR8, UR8, 0x1, URZ ;  /* 0x0000000108087899 */ /* 0x000fe400080006ff */
[----:B--2---:R-:W-:Y:S02]  /*0a10*/  ULEA UR6, UR6, UR5, 0x18 ;  /* 0x0000000506067291 */ /* 0x004fe4000f8ec0ff */
[----:B------:R-:W-:-:S04]  /*0a20*/  UIADD3 UR4, UPT, UPT, -UR4, 0x100000, URZ ;  /* 0x0010000004047890 */ /* 0x000fc8000fffe1ff */
[----:B------:R-:W-:Y:S02]  /*0a30*/  USHF.L.U32 UR5, UR4, 0xb, URZ ;  /* 0x0000000b04057899 */ /* 0x000fe400080006ff */
[----:B------:R-:W-:Y:S01]  /*0a40*/  USHF.L.U32 UR4, UR4, 0x1, URZ ;  /* 0x0000000104047899 */ /* 0x000fe200080006ff */
[----:B------:R-:W2:Y:S03]  /*0a50*/  FENCE.VIEW.ASYNC.S ;  /* 0x00000000000073c6 */ /* 0x000ea60000000000 */
[----:B--2---:R4:W2:Y:S08]  /*0a60*/  SYNCS.EXCH.64 URZ, [UR6+0x90], UR8 ;  /* 0x0000900806ff75b2 */ /* 0x0048b00008000100 */
[----:B------:R4:W3:Y:S01]  /*0a70*/  SYNCS.EXCH.64 URZ, [UR6+0xa0], UR4 ;  /* 0x0000a00406ff75b2 */ /* 0x0008e20008000100 */
[----:B------:R4:W1:Y:S01]  /*0a80*/  SYNCS.EXCH.64 URZ, [UR6+0x98], UR8 ;  /* 0x0000980806ff75b2 */ /* 0x0008620008000100 */
[----:B------:R4:W1:Y:S02]  /*0a90*/  SYNCS.EXCH.64 URZ, [UR6+0xa8], UR4 ;  /* 0x0000a80406ff75b2 */ /* 0x0008640008000100 */
[----:B----4-:R-:W-:Y:S01]  /*0aa0*/  NOP ;  /* 0x0000000000007918 */ /* 0x010fe20000000000 */
.L_x_12:
[----:B------:R-:W4:Y:S01]  /*0ab0*/  SHFL.IDX PT, R2, R54, RZ, 0x1f ;  /* 0x00001fff36027589 */ /* 0x000f2200000e0000 */
[----:B------:R-:W-:Y:S01]  /*0ac0*/  NOP ;  /* 0x0000000000007918 */ /* 0x000fe20000000000 */
[----:B----4-:R-:W-:-:S13]  /*0ad0*/  ISETP.NE.AND P0, PT, R2, 0x5, PT ;  /* 0x000000050200780c */ /* 0x010fda0003f05270 */
[----:B------:R-:W-:Y:S05]  /*0ae0*/  @P0 BRA `(.L_x_13) ;  /* 0x0000000000580947 */ /* 0x000fea0003800000 */
[----:B--23--:R-:W2:Y:S01]  /*0af0*/  S2UR UR4, SR_CgaCtaId ;  /* 0x00000000000479c3 */ /* 0x00cea20000008800 */
        /* <DEDUP_REMOVED lines=12> */
[----:B--2---:R4:W2:Y:S01]  /*0bc0*/  SYNCS.EXCH.64 URZ, [UR4+0xb0], UR8 ;  /* 0x0000b00804ff75b2 */ /* 0x0048a20008000100 */
[----:B------:R4:W3:Y:S01]  /*0bd0*/  SYNCS.EXCH.64 URZ, [UR4+0xd0], UR6 ;  /* 0x0000d00604ff75b2 */ /* 0x0008e20008000100 */
[----:B------:R4:W1:Y:S01]  /*0be0*/  SYNCS.EXCH.64 URZ, [UR4+0xb8], UR8 ;  /* 0x0000b80804ff75b2 */ /* 0x0008620008000100 */
[----:B------:R4:W1:Y:S01]  /*0bf0*/  SYNCS.EXCH.64 URZ, [UR4+0xd8], UR6 ;  /* 0x0000d80604ff75b2 */ /* 0x0008620008000100 */
[----:B------:R4:W1:Y:S01]  /*0c00*/  SYNCS.EXCH.64 URZ, [UR4+0xc0], UR8 ;  /* 0x0000c00804ff75b2 */ /* 0x0008620008000100 */
[----:B------:R4:W1:Y:S01]  /*0c10*/  SYNCS.EXCH.64 URZ, [UR4+0xe0], UR6 ;  /* 0x0000e00604ff75b2 */ /* 0x0008620008000100 */
[----:B------:R4:W1:Y:S01]  /*0c20*/  SYNCS.EXCH.64 URZ, [UR4+0xc8], UR8 ;  /* 0x0000c80804ff75b2 */ /* 0x0008620008000100 */
[----:B------:R4:W1:Y:S02]  /*0c30*/  SYNCS.EXCH.64 URZ, [UR4+0xe8], UR6 ;  /* 0x0000e80604ff75b2 */ /* 0x0008640008000100 */
[----:B----4-:R-:W-:Y:S01]  /*0c40*/  NOP ;  /* 0x0000000000007918 */ /* 0x010fe20000000000 */
.L_x_13:
[----:B------:R-:W4:Y:S01]  /*0c50*/  SHFL.IDX PT, R2, R54, RZ, 0x1f ;  /* 0x00001fff36027589 */ /* 0x000f2200000e0000 */
[----:B------:R-:W1:Y:S01]  /*0c60*/  S2UR UR54, SR_CgaCtaId ;  /* 0x00000000003679c3 */ /* 0x000e620000008800 */
[----:B------:R-:W-:Y:S01]  /*0c70*/  NOP ;  /* 0x0000000000007918 */ /* 0x000fe20000000000 */
[----:B----4-:R-:W-:-:S13]  /*0c80*/  ISETP.NE.AND P0, PT, R2, 0x3, PT ;  /* 0x000000030200780c */ /* 0x010fda0003f05270 */
[----:B-1----:R-:W-:Y:S05]  /*0c90*/  @P0 BRA `(.L_x_14) ;  /* 0x0000000000340947 */ /* 0x002fea0003800000 */
[----:B--23--:R-:W-:Y:S01]  /*0ca0*/  UMOV UR4, 0x400 ;  /* 0x0000040000047882 */ /* 0x00cfe20000000000 */
[----:B------:R-:W-:Y:S01]  /*0cb0*/  UMOV UR6, 0x20 ;  /* 0x0000002000067882 */ /* 0x000fe20000000000 */
[----:B------:R-:W-:Y:S02]  /*0cc0*/  ULEA UR4, UR54, UR4, 0x18 ;  /* 0x0000000436047291 */ /* 0x000fe4000f8ec0ff */
[----:B------:R-:W-:-:S04]  /*0cd0*/  UIADD3 UR6, UPT, UPT, -UR6, 0x100000, URZ ;  /* 0x0010000006067890 */ /* 0x000fc8000fffe1ff */
[----:B------:R-:W-:Y:S02]  /*0ce0*/  USHF.L.U32 UR7, UR6, 0xb, URZ ;  /* 0x0000000b06077899 */ /* 0x000fe400080006ff */
[----:B------:R-:W-:Y:S01]  /*0cf0*/  USHF.L.U32 UR6, UR6, 0x1, URZ ;  /* 0x0000000106067899 */ /* 0x000fe200080006ff */
[----:B------:R-:W-:Y:S01]  /*0d00*/  ELECT P0, URZ, PT ;  /* 0x0000000000ff782f */ /* 0x000fe20003800000 */
[----:B------:R-:W1:Y:S10]  /*0d10*/  FENCE.VIEW.ASYNC.S ;  /* 0x00000000000073c6 */ /* 0x000e740000000000 */
[----:B-1----:R1:W4:Y:S01]  /*0d20*/  SYNCS.EXCH.64 URZ, [UR4+0xf0], UR6 ;  /* 0x0000f00604ff75b2 */ /* 0x0023220008000100 */
[----:B------:R1:W2:Y:S01]  /*0d30*/  SYNCS.EXCH.64 URZ, [UR4+0x100], UR6 ;  /* 0x0001000604ff75b2 */ /* 0x0002a20008000100 */
[----:B------:R1:W3:Y:S01]  /*0d40*/  SYNCS.EXCH.64 URZ, [UR4+0xf8], UR6 ;  /* 0x0000f80604ff75b2 */ /* 0x0002e20008000100 */
[----:B------:R1:W1:Y:S01]  /*0d50*/  SYNCS.EXCH.64 URZ, [UR4+0x108], UR6 ;  /* 0x0001080604ff75b2 */ /* 0x0002620008000100 */
[----:B------:R-:W-:Y:S01]  /*0d60*/  NOP ;  /* 0x0000000000007918 */ /* 0x000fe20000000000 */
.L_x_14:
[----:B-123--:R-:W1:Y:S01]  /*0d70*/  LDCU UR4, c[0x0][0x36c] ;  /* 0x00006d80ff0477ac */ /* 0x00ee620008000800 */
[----:B------:R-:W-:Y:S01]  /*0d80*/  ISETP.NE.OR P3, PT, R0, 0x2, !P3 ;  /* 0x000000020000780c */ /* 0x000fe20005f65670 */
[----:B------:R-:W-:Y:S01]  /*0d90*/  NOP ;  /* 0x0000000000007918 */ /* 0x000fe20000000000 */
[----:B------:R-:W-:Y:S01]  /*0da0*/  LOP3.LUT R0, R64, 0x1f, RZ, 0xc0, !PT ;  /* 0x0000001f40007812 */ /* 0x000fe200078ec0ff */
[----:B------:R-:W-:Y:S02]  /*0db0*/  UISETP.NE.AND UP4, UPT, UR22, URZ, UPT ;  /* 0x000000ff1600728c */ /* 0x000fe4000bf85270 */
[----:B-1----:R-:W-:-:S09]  /*0dc0*/  UISETP.EQ.U32.AND UP5, UPT, UR4, 0x1, UPT ;  /* 0x000000010400788c */ /* 0x002fd2000bfa2070 */
[----:B------:R-:W-:Y:S05]  /*0dd0*/  BRA.U !UP5, `(.L_x_15) ;  /* 0x000000010d087547 */ /* 0x000fea000b800000 */
[----:B----4-:R-:W-:Y:S01]  /*0de0*/  UCGABAR_ARV ;  /* 0x00000000000079c7 */ /* 0x010fe20008000000 */
[----:B------:R-:W-:Y:S05]  /*0df0*/  BRA `(.L_x_16) ;  /* 0x0000000000047947 */ /* 0x000fea0003800000 */
.L_x_15:
[----:B----4-:R-:W-:Y:S01]  /*0e00*/  NOP ;  /* 0x0000000000007918 */ /* 0x010fe20000000000 */
.L_x_16:
[----:B------:R-:W1:Y:S01]  /*0e10*/  S2UR UR7, SR_CTAID.X ;  /* 0x00000000000779c3 */ /* 0x000e620000002500 */
[----:B------:R-:W-:-:S05]  /*0e20*/  CS2R.32 R56, SR_CgaSize ;  /* 0x0000000000387805 */ /* 0x000fca0000008a00 */
[----:B------:R-:W-:-:S05]  /*0e30*/  IMAD R56, R56, -0xa0, RZ ;  /* 0xffffff6038387824 */ /* 0x000fca00078e02ff */
[----:B------:R-:W-:-:S14]  /*0e40*/  R2UR UR5, R56 ;  /* 0x00000000380572ca */ /* 0x000fdc00000e0000 */
[----:B------:R-:W2:Y:S01]  /*0e50*/  LDCU UR5, c[0x0][UR5+0x2b0] ;  /* 0x00005600050577ac */ /* 0x000ea20008000800 */
[----:B------:R-:W-:-:S05]  /*0e60*/  CS2R.32 R56, SR_CgaSize ;  /* 0x0000000000387805 */ /* 0x000fca0000008a00 */
[----:B------:R-:W-:-:S05]  /*0e70*/  IMAD R56, R56, -0xa0, RZ ;  /* 0xffffff6038387824 */ /* 0x000fca00078e02ff */
[----:B------:R-:W-:-:S14]  /*0e80*/  R2UR UR4, R56 ;  /* 0x00000000380472ca */ /* 0x000fdc00000e0000 */
[----:B------:R-:W3:Y:S01]  /*0e90*/  LDCU UR4, c[0x0][UR4+0x2b4] ;  /* 0x00005680040477ac */ /* 0x000ee20008000800 */
[----:B------:R-:W4:Y:S01]  /*0ea0*/  S2UR UR8, SR_CTAID.Y ;  /* 0x00000000000879c3 */ /* 0x000f220000002600 */
[----:B------:R-:W-:-:S05]  /*0eb0*/  CS2R.32 R56, SR_CgaSize ;  /* 0x0000000000387805 */ /* 0x000fca0000008a00 */
[----:B------:R-:W-:-:S05]  /*0ec0*/  IMAD R56, R56, -0xa0, RZ ;  /* 0xffffff6038387824 */ /* 0x000fca00078e02ff */
[----:B------:R-:W-:-:S14]  /*0ed0*/  R2UR UR9, R56 ;  /* 0x00000000380972ca */ /* 0x000fdc00000e0000 */
[----:B------:R-:W3:Y:S01]  /*0ee0*/  LDCU UR9, c[0x0][UR9+0x2a0] ;  /* 0x00005400090977ac */ /* 0x000ee20008000800 */
[----:B------:R-:W-:-:S05]  /*0ef0*/  CS2R.32 R56, SR_CgaSize ;  /* 0x0000000000387805 */ /* 0x000fca0000008a00 */
[----:B------:R-:W-:-:S05]  /*0f00*/  IMAD R56, R56, -0xa0, RZ ;  /* 0xffffff6038387824 */ /* 0x000fca00078e02ff */
[----:B------:R-:W-:-:S14]  /*0f10*/  R2UR UR10, R56 ;  /* 0x00000000380a72ca */ /* 0x000fdc00000e0000 */
[----:B------:R-:W3:Y:S01]  /*0f20*/  LDCU UR10, c[0x0][UR10+0x2a4] ;  /* 0x000054800a0a77ac */ /* 0x000ee20008000800 */
[----:B------:R-:W3:Y:S01]  /*0f30*/  S2UR UR36, SR_CTAID.Z ;  /* 0x00000000002479c3 */ /* 0x000ee20000002700 */
[----:B------:R-:W3:Y:S01]  /*0f40*/  LDCU UR23, c[0x0][0xb24] ;  /* 0x00016480ff1777ac */ /* 0x000ee20008000800 */
[----:B------:R-:W3:Y:S01]  /*0f50*/  LDCU UR42, c[0x0][0xb24] ;  /* 0x00016480ff2a77ac */ /* 0x000ee20008000800 */
[----:B-1----:R-:W-:Y:S01]  /*0f60*/  I2FP.F32.U32 R3, UR7 ;  /* 0x0000000700037c45 */ /* 0x002fe20008201000 */
[----:B------:R-:W1:Y:S04]  /*0f70*/  LDCU UR27, c[0x0][0xb30] ;  /* 0x00016600ff1b77ac */ /* 0x000e680008000800 */
[----:B--2---:R-:W-:Y:S01]  /*0f80*/  FMUL R3, R3, UR5 ;  /* 0x0000000503037c20 */ /* 0x004fe20008400000 */
[----:B------:R-:W-:Y:S01]  /*0f90*/  USHF.L.U32 UR29, UR54, 0xa, URZ ;  /* 0x0000000a361d7899 */ /* 0x000fe200080006ff */
[----:B----4-:R-:W-:Y:S01]  /*0fa0*/  I2FP.F32.U32 R2, UR8 ;  /* 0x0000000800027c45 */ /* 0x010fe20008201000 */
[----:B------:R-:W-:Y:S01]  /*0fb0*/  UMOV UR25, UR7 ;  /* 0x0000000700197c82 */ /* 0x000fe20008000000 */
[----:B------:R-:W-:-:S02]  /*0fc0*/  UMOV UR26, UR8 ;  /* 0x00000008001a7c82 */ /* 0x000fc40008000000 */
[----:B------:R-:W2:Y:S01]  /*0fd0*/  F2I.U32.TRUNC.NTZ R3, R3 ;  /* 0x0000000300037305 */ /* 0x000ea2000020f000 */
[----:B---3--:R-:W-:Y:S01]  /*0fe0*/  UISETP.GE.AND UP2, UPT, UR23, 0x1, UPT ;  /* 0x000000011700788c */ /* 0x008fe2000bf46270 */
[----:B------:R-:W-:-:S06]  /*0ff0*/  FMUL R2, R2, UR4 ;  /* 0x0000000402027c20 */ /* 0x000fcc0008400000 */
[----:B------:R-:W3:Y:S01]  /*1000*/  F2I.U32.TRUNC.NTZ R2, R2 ;  /* 0x0000000200027305 */ /* 0x000ee2000020f000 */
[----:B--2---:R-:W-:Y:S02]  /*1010*/  R2UR UR4, R3 ;  /* 0x00000000030472ca */ /* 0x004fe400000e0000 */
[----:B---3--:R-:W-:Y:S02]  /*1020*/  R2UR UR6, R2 ;  /* 0x00000000020672ca */ /* 0x008fe400000e0000 */
[----:B------:R-:W-:-:S09]  /*1030*/  PRMT R2, RZ, 0x7610, R2 ;  /* 0x00007610ff027816 */ /* 0x000fd20000000002 */
[----:B------:R-:W-:-:S04]  /*1040*/  UIADD3 UR5, UPT, UPT, -UR4, URZ, URZ ;  /* 0x000000ff04057290 */ /* 0x000fc8000fffe1ff */
[----:B------:R-:W-:Y:S02]  /*1050*/  UIMAD UR5, UR9, UR5, UR7 ;  /* 0x00000005090572a4 */ /* 0x000fe4000f8e0207 */
[----:B------:R-:W-:-:S04]  /*1060*/  UIADD3 UR4, UPT, UPT, -UR6, URZ, URZ ;  /* 0x000000ff06047290 */ /* 0x000fc8000fffe1ff */
[----:B------:R-:W-:Y:S01]  /*1070*/  IMAD.U32 R56, RZ, RZ, UR5 ;  /* 0x00000005ff387e24 */ /* 0x000fe2000f8e00ff */
[----:B------:R-:W-:-:S06]  /*1080*/  UIMAD UR4, UR10, UR4, UR8 ;  /* 0x000000040a0472a4 */ /* 0x000fcc000f8e0208 */
[----:B------:R-:W-:Y:S01]  /*1090*/  IMAD.U32 R55, RZ, RZ, UR4 ;  /* 0x00000004ff377e24 */ /* 0x000fe2000f8e00ff */
[----:B-1----:R-:W-:Y:S06]  /*10a0*/  BRA.U UP4, `(.L_x_17) ;  /* 0x00000001042c7547 */ /* 0x002fec000b800000 */
[----:B------:R-:W-:Y:S02]  /*10b0*/  R2UR UR5, R55 ;  /* 0x00000000370572ca */ /* 0x000fe400000e0000 */
[----:B------:R-:W-:-:S11]  /*10c0*/  R2UR UR4, R56 ;  /* 0x00000000380472ca */ /* 0x000fd600000e0000 */
[----:B------:R-:W-:Y:S02]  /*10d0*/  UISETP.NE.AND UP0, UPT, UR5, URZ, UPT ;  /* 0x000000ff0500728c */ /* 0x000fe4000bf05270 */
[----:B------:R-:W-:Y:S02]  /*10e0*/  UISETP.NE.AND UP1, UPT, UR5, 0x1, UPT ;  /* 0x000000010500788c */ /* 0x000fe4000bf25270 */
[----:B------:R-:W-:-:S04]  /*10f0*/  UISETP.EQ.OR UP0, UPT, UR4, URZ, !UP0 ;  /* 0x000000ff0400728c */ /* 0x000fc8000c702670 */
[----:B------:R-:W-:Y:S02]  /*1100*/  USEL UR5, URZ, 0x1, !UP0 ;  /* 0x00000001ff057887 */ /* 0x000fe4000c000000 */
[----:B------:R-:W-:Y:S02]  /*1110*/  UISETP.NE.AND UP0, UPT, UR4, URZ, UPT ;  /* 0x000000ff0400728c */ /* 0x000fe4000bf05270 */
[----:B------:R-:W-:-:S04]  /*1120*/  USEL UR4, URZ, 0x2, UP1 ;  /* 0x00000002ff047887 */ /* 0x000fc80008800000 */
[----:B------:R-:W-:-:S04]  /*1130*/  USEL UR4, UR4, 0x2, UP0 ;  /* 0x0000000204047887 */ /* 0x000fc80008000000 */
[----:B------:R-:W-:-:S06]  /*1140*/  UIADD3 UR4, UPT, UPT, UR5, UR4, URZ ;  /* 0x0000000405047290 */ /* 0x000fcc000fffe0ff */
[----:B------:R-:W-:Y:S02]  /*1150*/  IMAD.U32 R2, RZ, RZ, UR4 ;  /* 0x00000004ff027e24 */ /* 0x000fe4000f8e00ff */
.L_x_17:
[----:B------:R-:W-:Y:S05]  /*1160*/  BRA.U !UP2, `(.L_x_18) ;  /* 0x000000010ad47547 */ /* 0x000fea000b800000 */
[----:B------:R-:W1:Y:S01]  /*1170*/  LDCU.128 UR12, c[0x0][0xb10] ;  /* 0x00016200ff0c77ac */ /* 0x000e620008000c00 */
[----:B------:R-:W2:Y:S01]  /*1180*/  LDCU UR6, c[0x0][0x370] ;  /* 0x00006e00ff0677ac */ /* 0x000ea20008000800 */
[----:B------:R-:W3:Y:S01]  /*1190*/  LDCU UR5, c[0x0][0x374] ;  /* 0x00006e80ff0577ac */ /* 0x000ee20008000800 */
[----:B------:R-:W4:Y:S01]  /*11a0*/  LDCU UR24, c[0x0][0xb0c] ;  /* 0x00016180ff1877ac */ /* 0x000f220008000800 */
[----:B------:R-:W4:Y:S01]  /*11b0*/  LDCU UR4, c[0x0][0xb20] ;  /* 0x00016400ff0477ac */ /* 0x000f220008000800 */
[----:B------:R-:W4:Y:S01]  /*11c0*/  LDCU.64 UR8, c[0x0][0xb28] ;  /* 0x00016500ff0877ac */ /* 0x000f220008000a00 */
[----:B-1----:R-:W-:Y:S02]  /*11d0*/  UISETP.NE.AND UP0, UPT, UR14, 0x1, UPT ;  /* 0x000000010e00788c */ /* 0x002fe4000bf05270 */
[----:B---3--:R-:W-:Y:S02]  /*11e0*/  UIMAD.WIDE.U32 UR10, UR5, UR15, URZ ;  /* 0x0000000f050a72a5 */ /* 0x008fe4000f8e00ff */
[----:B--2---:R-:W-:-:S02]  /*11f0*/  UIMAD.WIDE.U32 UR18, UR6, UR12, URZ ;  /* 0x0000000c061272a5 */ /* 0x004fc4000f8e00ff */
[----:B----4-:R-:W-:Y:S02]  /*1200*/  UISETP.NE.AND UP1, UPT, UR24, 0x1, UPT ;  /* 0x000000011800788c */ /* 0x010fe4000bf25270 */
[----:B------:R-:W-:Y:S01]  /*1210*/  UISETP.NE.AND UP2, UPT, UR23, 0x1, UPT ;  /* 0x000000011700788c */ /* 0x000fe2000bf45270 */
[----:B------:R-:W-:Y:S02]  /*1220*/  UMOV UR10, UR11 ;  /* 0x0000000b000a7c82 */ /* 0x000fe40008000000 */
[----:B------:R-:W-:Y:S01]  /*1230*/  UMOV UR18, UR19 ;  /* 0x0000001300127c82 */ /* 0x000fe20008000000 */
[----:B------:R-:W-:Y:S02]  /*1240*/  @UP0 USHF.R.U32.HI UR5, URZ, UR4, UR10 ;  /* 0x00000004ff050299 */ /* 0x000fe4000801160a */
[----:B------:R-:W-:Y:S02]  /*1250*/  UIMAD.WIDE.U32 UR20, UR26, UR15, URZ ;  /* 0x0000000f1a1472a5 */ /* 0x000fe4000f8e00ff */
[----:B------:R-:W-:-:S02]  /*1260*/  UIMAD.WIDE.U32 UR10, UR5, UR8, URZ ;  /* 0x00000008050a72a5 */ /* 0x000fc4000f8e00ff */
[----:B------:R-:W-:Y:S02]  /*1270*/  @UP1 USHF.R.U32.HI UR6, URZ, UR13, UR18 ;  /* 0x0000000dff061299 */ /* 0x000fe40008011612 */
[----:B------:R-:W-:Y:S02]  /*1280*/  UIMAD.WIDE.U32 UR16, UR25, UR12, URZ ;  /* 0x0000000c191072a5 */ /* 0x000fe4000f8e00ff */
[----:B------:R-:W-:Y:S01]  /*1290*/  UIMAD.WIDE.U32 UR18, UR6, UR8, URZ ;  /* 0x00000008061272a5 */ /* 0x000fe2000f8e00ff */
[----:B------:R-:W-:Y:S01]  /*12a0*/  UMOV UR20, UR21 ;  /* 0x0000001500147c82 */ /* 0x000fe20008000000 */
[----:B------:R-:W-:Y:S01]  /*12b0*/  UMOV UR10, UR11 ;  /* 0x0000000b000a7c82 */ /* 0x000fe20008000000 */
[----:B------:R-:W-:Y:S02]  /*12c0*/  USHF.R.U32.HI UR20, URZ, UR4, UR20 ;  /* 0x00000004ff147299 */ /* 0x000fe40008011614 */
[----:B------:R-:W-:Y:S02]  /*12d0*/  @UP2 USHF.R.U32.HI UR5, URZ, UR9, UR10 ;  /* 0x00000009ff052299 */ /* 0x000fe4000801160a */
[----:B------:R-:W-:Y:S01]  /*12e0*/  UMOV UR7, UR19 ;  /* 0x0000001300077c82 */ /* 0x000fe20008000000 */
[----:B------:R-:W-:Y:S01]  /*12f0*/  UMOV UR16, UR17 ;  /* 0x0000001100107c82 */ /* 0x000fe20008000000 */
[----:B------:R-:W-:-:S02]  /*1300*/  @UP2 USHF.R.U32.HI UR6, URZ, UR9, UR7 ;  /* 0x00000009ff062299 */ /* 0x000fc40008011607 */
[----:B------:R-:W-:Y:S02]  /*1310*/  USHF.R.U32.HI UR13, URZ, UR13, UR16 ;  /* 0x0000000dff0d7299 */ /* 0x000fe40008011610 */
[----:B------:R-:W-:Y:S02]  /*1320*/  USEL UR4, UR26, UR20, !UP0 ;  /* 0x000000141a047287 */ /* 0x000fe4000c000000 */
[----:B------:R-:W-:Y:S02]  /*1330*/  UIMAD UR7, UR5, UR23, URZ ;  /* 0x00000017050772a4 */ /* 0x000fe4000f8e02ff */
[----:B------:R-:W-:Y:S02]  /*1340*/  USEL UR5, UR25, UR13, !UP1 ;  /* 0x0000000d19057287 */ /* 0x000fe4000c800000 */
[----:B------:R-:W-:Y:S02]  /*1350*/  UIMAD UR12, UR6, UR23, URZ ;  /* 0x00000017060c72a4 */ /* 0x000fe4000f8e02ff */
[----:B------:R-:W-:-:S02]  /*1360*/  UISETP.GE.AND UP0, UPT, UR4, UR7, UPT ;  /* 0x000000070400728c */ /* 0x000fc4000bf06270 */
[----:B------:R-:W-:Y:S02]  /*1370*/  UIMAD.WIDE.U32 UR10, UR4, UR8, URZ ;  /* 0x00000008040a72a5 */ /* 0x000fe4000f8e00ff */
[----:B------:R-:W-:Y:S02]  /*1380*/  UISETP.GE.OR UP0, UPT, UR5, UR12, UP0 ;  /* 0x0000000c0500728c */ /* 0x000fe40008706670 */
[----:B------:R-:W-:Y:S02]  /*1390*/  UIMAD.WIDE.U32 UR12, UR5, UR8, URZ ;  /* 0x00000008050c72a5 */ /* 0x000fe4000f8e00ff */
[----:B------:R-:W-:Y:S01]  /*13a0*/  UIADD3 UR10, UPT, UPT, -UR4, URZ, URZ ;  /* 0x000000ff040a7290 */ /* 0x000fe2000fffe1ff */
[----:B------:R-:W-:Y:S01]  /*13b0*/  UMOV UR8, UR11 ;  /* 0x0000000b00087c82 */ /* 0x000fe20008000000 */
[----:B------:R-:W-:Y:S02]  /*13c0*/  UIADD3 UR11, UPT, UPT, -UR5, URZ, URZ ;  /* 0x000000ff050b7290 */ /* 0x000fe4000fffe1ff */
[----:B------:R-:W-:-:S03]  /*13d0*/  USHF.R.U32.HI UR8, URZ, UR9, UR8 ;  /* 0x00000009ff087299 */ /* 0x000fc60008011608 */
[----:B------:R-:W-:Y:S01]  /*13e0*/  @!UP0 UMOV UR7, UR13 ;  /* 0x0000000d00078c82 */ /* 0x000fe20008000000 */
[----:B------:R-:W-:Y:S02]  /*13f0*/  UIMAD UR26, UR14, UR10, UR26 ;  /* 0x0000000a0e1a72a4 */ /* 0x000fe4000f8e021a */
[----:B------:R-:W-:Y:S02]  /*1400*/  USEL UR8, UR4, UR8, !UP2 ;  /* 0x0000000804087287 */ /* 0x000fe4000d000000 */
[----:B------:R-:W-:Y:S02]  /*1410*/  @!UP0 USHF.R.U32.HI UR7, URZ, UR9, UR7 ;  /* 0x00000009ff078299 */ /* 0x000fe40008011607 */
[----:B------:R-:W-:Y:S02]  /*1420*/  UIADD3 UR9, UPT, UPT, -UR8, URZ, URZ ;  /* 0x000000ff08097290 */ /* 0x000fe4000fffe1ff */
[----:B------:R-:W-:Y:S02]  /*1430*/  @!UP0 USEL UR7, UR5, UR7, !UP2 ;  /* 0x0000000705078287 */ /* 0x000fe4000d000000 */
[----:B------:R-:W-:-:S02]  /*1440*/  UIMAD UR9, UR23, UR9, UR4 ;  /* 0x00000009170972a4 */ /* 0x000fc4000f8e0204 */
[----:B------:R-:W-:Y:S02]  /*1450*/  @!UP0 UIADD3 UR8, UPT, UPT, UR8, -UR7, URZ ;  /* 0x8000000708088290 */ /* 0x000fe4000fffe0ff */
[----:B------:R-:W-:Y:S02]  /*1460*/  @!UP0 UIMAD UR6, UR9, UR6, UR7 ;  /* 0x00000006090682a4 */ /* 0x000fe4000f8e0207 */
[----:B------:R-:W-:Y:S02]  /*1470*/  @!UP0 UIMAD UR4, UR8, UR23, UR5 ;  /* 0x00000017080482a4 */ /* 0x000fe4000f8e0205 */
[----:B------:R-:W-:Y:S02]  /*1480*/  UIMAD UR25, UR24, UR11, UR25 ;  /* 0x0000000b181972a4 */ /* 0x000fe4000f8e0219 */
[----:B------:R-:W-:Y:S01]  /*1490*/  UIMAD UR26, UR4, UR14, UR26 ;  /* 0x0000000e041a72a4 */ /* 0x000fe2000f8e021a */
[----:B------:R-:W-:Y:S02]  /*14a0*/  @!UP0 UMOV UR5, UR6 ;  /* 0x0000000600058c82 */ /* 0x000fe40008000000 */
[----:B------:R-:W-:-:S12]  /*14b0*/  UIMAD UR25, UR5, UR24, UR25 ;  /* 0x00000018051972a4 */ /* 0x000fd8000f8e0219 */
.L_x_18:
[----:B------:R-:W-:Y:S02]  /*14c0*/  UISETP.NE.AND UP1, UPT, UR27, 0x1, UPT ;  /* 0x000000011b00788c */ /* 0x000fe4000bf25270 */
[----:B------:R-:W-:Y:S02]  /*14d0*/  UISETP.NE.AND UP0, UPT, UR22, 0x2, UPT ;  /* 0x000000021600788c */ /* 0x000fe4000bf05270 */
[----:B------:R-:W-:-:S05]  /*14e0*/  ULOP3.LUT UR29, UR29, 0x400, URZ, 0xc0, !UPT ;  /* 0x000004001d1d7892 */ /* 0x000fca000f8ec0ff */
[----:B------:R-:W-:Y:S07]  /*14f0*/  BRA.U UP1, `(.L_x_19) ;  /* 0x0000000101447547 */ /* 0x000fee000b800000 */
[----:B------:R-:W1:Y:S01]  /*1500*/  LDCU.128 UR8, c[0x0][0xb10] ;  /* 0x00016200ff0877ac */ /* 0x000e620008000c00 */
[----:B------:R-:W2:Y:S01]  /*1510*/  LDCU UR12, c[0x0][0xb0c] ;  /* 0x00016180ff0c77ac */ /* 0x000ea20008000800 */
[----:B------:R-:W3:Y:S01]  /*1520*/  LDCU UR13, c[0x0][0xb20] ;  /* 0x00016400ff0d77ac */ /* 0x000ee20008000800 */
[----:B-1----:R-:W-:Y:S02]  /*1530*/  UIMAD.WIDE.U32 UR6, UR25, UR8, URZ ;  /* 0x00000008190672a5 */ /* 0x002fe4000f8e00ff */
[----:B------:R-:W-:Y:S02]  /*1540*/  UIMAD.WIDE.U32 UR4, UR26, UR11, URZ ;  /* 0x0000000b1a0472a5 */ /* 0x000fe4000f8e00ff */
[----:B--2---:R-:W-:Y:S02]  /*1550*/  UISETP.NE.AND UP2, UPT, UR12, 0x1, UPT ;  /* 0x000000010c00788c */ /* 0x004fe4000bf45270 */
[----:B------:R-:W-:Y:S01]  /*1560*/  UISETP.NE.AND UP1, UPT, UR10, 0x1, UPT ;  /* 0x000000010a00788c */ /* 0x000fe2000bf25270 */
[----:B------:R-:W-:-:S02]  /*1570*/  UMOV UR6, UR7 ;  /* 0x0000000700067c82 */ /* 0x000fc40008000000 */
[----:B------:R-:W-:Y:S01]  /*1580*/  UMOV UR4, UR5 ;  /* 0x0000000500047c82 */ /* 0x000fe20008000000 */
[----:B------:R-:W-:Y:S02]  /*1590*/  USHF.R.U32.HI UR6, URZ, UR9, UR6 ;  /* 0x00000009ff067299 */ /* 0x000fe40008011606 */
[----:B---3--:R-:W-:Y:S02]  /*15a0*/  USHF.R.U32.HI UR4, URZ, UR13, UR4 ;  /* 0x0000000dff047299 */ /* 0x008fe40008011604 */
[----:B------:R-:W-:Y:S02]  /*15b0*/  USEL UR5, UR25, UR6, !UP2 ;  /* 0x0000000619057287 */ /* 0x000fe4000d000000 */
[----:B------:R-:W-:-:S04]  /*15c0*/  USEL UR4, UR26, UR4, !UP1 ;  /* 0x000000041a047287 */ /* 0x000fc8000c800000 */
[----:B------:R-:W-:Y:S02]  /*15d0*/  UIADD3 UR6, UPT, UPT, UR5, -UR4, URZ ;  /* 0x8000000405067290 */ /* 0x000fe4000fffe0ff */
[----:B------:R-:W-:Y:S02]  /*15e0*/  UIADD3 UR4, UPT, UPT, -UR5, UR4, URZ ;  /* 0x0000000405047290 */ /* 0x000fe4000fffe1ff */
[----:B------:R-:W-:Y:S02]  /*15f0*/  UIMAD UR26, UR6, UR10, UR26 ;  /* 0x0000000a061a72a4 */ /* 0x000fe4000f8e021a */
[----:B------:R-:W-:-:S12]  /*1600*/  UIMAD UR25, UR4, UR12, UR25 ;  /* 0x0000000c041972a4 */ /* 0x000fd8000f8e0219 */
.L_x_19:
[----:B------:R-:W-:Y:S05]  /*1610*/  BRA.U !UP5, `(.L_x_20) ;  /* 0x000000010d0c7547 */ /* 0x000fea000b800000 */
[----:B------:R-:W-:Y:S01]  /*1620*/  UCGABAR_WAIT ;  /* 0x0000000000007dc7 */ /* 0x000fe20008000000 */
[----:B------:R-:W-:Y:S01]  /*1630*/  CCTL.IVALL ;  /* 0x00000000ff00798f */ /* 0x000fe20002000000 */
[----:B------:R-:W-:Y:S05]  /*1640*/  BRA `(.L_x_21) ;  /* 0x0000000000047947 */ /* 0x000fea0003800000 */
.L_x_20:
[----:B------:R-:W-:Y:S06]  /*1650*/  BAR.SYNC.DEFER_BLOCKING 0x0 ;  /* 0x0000000000007b1d */ /* 0x000fec0000010000 */
.L_x_21:
[----:B------:R-:W-:Y:S05]  /*1660*/  BRA.U UP0, `(.L_x_22) ;  /* 0x0000001500507547 */ /* 0x000fea000b800000 */
[----:B------:R-:W1:Y:S01]  /*1670*/  LDCU UR6, c[0x0][0x38c] ;  /* 0x00007180ff0677ac */ /* 0x000e620008000800 */
[----:B------:R-:W-:Y:S01]  /*1680*/  PLOP3.LUT P1, PT, PT, PT, UP3, 0x80, 0x8 ;  /* 0x000000000008781c */ /* 0x000fe20003f2f038 */
[----:B------:R-:W-:Y:S01]  /*1690*/  IMAD.MOV.U32 R12, RZ, RZ, 0x1 ;  /* 0x00000001ff0c7424 */ /* 0x000fe200078e00ff */
[----:B------:R-:W-:Y:S01]  /*16a0*/  ISETP.EQ.OR P2, PT, R0, RZ, P3 ;  /* 0x000000ff0000720c */ /* 0x000fe20001f42670 */
[----:B------:R-:W-:Y:S01]  /*16b0*/  UISETP.NE.AND UP1, UPT, UR22, URZ, UPT ;  /* 0x000000ff1600728c */ /* 0x000fe2000bf25270 */
[----:B------:R-:W-:Y:S02]  /*16c0*/  PLOP3.LUT P1, PT, P1, PT, PT, 0x8, 0x80 ;  /* 0x000000000080781c */ /* 0x000fe40000f2e170 */
[----:B------:R-:W-:Y:S01]  /*16d0*/  CS2R R10, SRZ ;  /* 0x00000000000a7805 */ /* 0x000fe2000001ff00 */
[----:B------:R-:W-:Y:S01]  /*16e0*/  IMAD.MOV.U32 R9, RZ, RZ, RZ ;  /* 0x000000ffff097224 */ /* 0x000fe200078e00ff */
[----:B------:R-:W2:Y:S01]  /*16f0*/  LDCU UR45, c[0x0][0x370] ;  /* 0x00006e00ff2d77ac */ /* 0x000ea20008000800 */
[----:B------:R-:W-:Y:S01]  /*1700*/  IMAD.MOV.U32 R8, RZ, RZ, 0x1 ;  /* 0x00000001ff087424 */ /* 0x000fe200078e00ff */
[----:B------:R-:W3:Y:S01]  /*1710*/  LDCU.64 UR40, c[0x0][0x348] ;  /* 0x00006900ff2877ac */ /* 0x000ee20008000a00 */
[----:B------:R-:W-:-:S02]  /*1720*/  USHF.R.U32.HI UR49, URZ, 0x5, UR29 ;  /* 0x00000005ff317899 */ /* 0x000fc4000801161d */
[----:B-1----:R-:W-:Y:S02]  /*1730*/  UIADD3 UR5, UPT, UPT, UR6, 0x3f, URZ ;  /* 0x0000003f06057890 */ /* 0x002fe4000fffe0ff */
[----:B------:R-:W-:Y:S02]  /*1740*/  UIADD3 UR50, UPT, UPT, UR6, 0x7e, URZ ;  /* 0x0000007e06327890 */ /* 0x000fe4000fffe0ff */
[----:B------:R-:W-:Y:S01]  /*1750*/  USHF.R.S32.HI UR4, URZ, 0x1f, UR5 ;  /* 0x0000001fff047899 */ /* 0x000fe20008011405 */
[----:B------:R-:W1:Y:S03]  /*1760*/  LDCU UR44, c[0x0][0x374] ;  /* 0x00006e80ff2c77ac */ /* 0x000e660008000800 */
[----:B------:R-:W-:Y:S02]  /*1770*/  ULEA.HI UR4, UR4, UR5, URZ, 0x6 ;  /* 0x0000000504047291 */ /* 0x000fe4000f8f30ff */
[----:B------:R-:W-:-:S02]  /*1780*/  USEL UR31, UR37, 0x2, UP1 ;  /* 0x00000002251f7887 */ /* 0x000fc40008800000 */
[----:B------:R-:W-:Y:S02]  /*1790*/  USHF.R.S32.HI UR47, URZ, 0x6, UR4 ;  /* 0x00000006ff2f7899 */ /* 0x000fe40008011404 */
[----:B------:R-:W-:Y:S02]  /*17a0*/  UIADD3 UR4, UPT, UPT, UR6, -0x1, URZ ;  /* 0xffffffff06047890 */ /* 0x000fe4000fffe0ff */
[----:B------:R-:W-:Y:S02]  /*17b0*/  UISETP.LT.U32.AND UP0, UPT, UR47, 0x5, UPT ;  /* 0x000000052f00788c */ /* 0x000fe4000bf01070 */
[----:B------:R-:W-:Y:S02]  /*17c0*/  UISETP.GE.U32.AND UP2, UPT, UR4, -0x7f, UPT ;  /* 0xffffff810400788c */ /* 0x000fe4000bf46070 */
[----:B------:R-:W-:Y:S01]  /*17d0*/  USEL UR46, UR47, 0x5, UP0 ;  /* 0x000000052f2e7887 */ /* 0x000fe20008000000 */
[----:B------:R-:W-:-:S03]  /*17e0*/  UMOV UR23, URZ ;  /* 0x000000ff00177c82 */ /* 0x000fc60008000000 */
[----:B------:R-:W-:Y:S02]  /*17f0*/  UIADD3 UR30, UPT, UPT, UR46, -0x1, URZ ;  /* 0xffffffff2e1e7890 */ /* 0x000fe4000fffe0ff */
[----:B------:R-:W-:-:S03]  /*1800*/  UIADD3 UR48, UPT, UPT, UR47, -UR46, URZ ;  /* 0x8000002e2f307290 */ /* 0x000fc6000fffe0ff */
[----:B------:R-:W-:-:S04]  /*1810*/  @UP2 UIADD3 UR30, UPT, UPT, UR46, URZ, URZ ;  /* 0x000000ff2e1e2290 */ /* 0x000fc8000fffe0ff */
[----:B-123--:R-:W-:-:S12]  /*1820*/  UIADD3 UR30, UPT, UPT, UR30, 0x1, URZ ;  /* 0x000000011e1e7890 */ /* 0x00efd8000fffe0ff */
.L_x_42:
[----:B------:R-:W-:Y:S01]  /*1830*/  UISETP.NE.AND UP0, UPT, UR54, URZ, UPT ;  /* 0x000000ff3600728c */ /* 0x000fe2000bf05270 */
[----:B------:R-:W1:Y:S08]  /*1840*/  S2UR UR54, SR_CgaCtaId ;  /* 0x00000000003679c3 */ /* 0x000e700000008800 */
[----:B------:R-:W-:Y:S05]  /*1850*/  BRA.U UP0, `(.L_x_23) ;  /* 0x0000000100347547 */ /* 0x000fea000b800000 */
[----:B------:R-:W2:Y:S01]  /*1860*/  S2R R0, SR_CgaCtaId ;  /* 0x0000000000007919 */ /* 0x000ea20000008800 */
[----:B------:R-:W-:-:S04]  /*1870*/  MOV R2, 0x400 ;  /* 0x0000040000027802 */ /* 0x000fc80000000f00 */
[----:B--2---:R-:W-:Y:S02]  /*1880*/  LEA R0, R0, R2, 0x18 ;  /* 0x0000000200007211 */ /* 0x004fe400078ec0ff */
[----:B------:R-:W-:-:S03]  /*1890*/  SHF.L.U32 R2, R8, 0x1f, RZ ;  /* 0x0000001f08027819 */ /* 0x000fc600000006ff */
[----:B------:R-:W-:-:S04]  /*18a0*/  IMAD R0, R9, 0x8, R0 ;  /* 0x0000000809007824 */ /* 0x000fc800078e0200 */
[----:B------:R-:W2:Y:S02]  /*18b0*/  SYNCS.PHASECHK.TRANS64.TRYWAIT P0, [R0+URZ+0x100], R2 ;  /* 0x00010002000075a7 */ /* 0x000ea400080011ff */
[----:B--2---:R-:W-:Y:S05]  /*18c0*/  @!P0 BRA `(.L_x_24) ;  /* 0x0000006000c48947 */ /* 0x004fea0003800000 */
.L_x_123:
[----:B------:R-:W-:Y:S01]  /*18d0*/  VIADD R9, R9, 0x1 ;  /* 0x0000000109097836 */ /* 0x000fe20000000000 */
[----:B------:R2:W-:Y:S04]  /*18e0*/  SYNCS.ARRIVE.TRANS64.A1T0 RZ, [R0+URZ+0xf0], RZ ;  /* 0x0000f0ff00ff79a7 */ /* 0x0005e800081000ff */
[----:B------:R-:W-:-:S04]  /*18f0*/  ISETP.NE.AND P0, PT, R9, 0x2, PT ;  /* 0x000000020900780c */ /* 0x000fc80003f05270 */
[----:B------:R-:W-:Y:S02]  /*1900*/  SEL R9, R9, RZ, P0 ;  /* 0x000000ff09097207 */ /* 0x000fe40000000000 */
[----:B--2---:R-:W-:-:S04]  /*1910*/  SEL R0, RZ, 0x1, P0 ;  /* 0x00000001ff007807 */ /* 0x004fc80000000000 */
[----:B------:R-:W-:-:S07]  /*1920*/  LOP3.LUT R8, R8, R0, RZ, 0x3c, !PT ;  /* 0x0000000008087212 */ /* 0x000fce00078e3cff */
.L_x_23:
[----:B------:R-:W-:Y:S01]  /*1930*/  UMOV UR21, 0x400 ;  /* 0x0000040000157882 */ /* 0x000fe20000000000 */
[----:B------:R-:W-:Y:S01]  /*1940*/  SHF.L.U32 R0, R12, 0x1f, RZ ;  /* 0x0000001f0c007819 */ /* 0x000fe200000006ff */
[----:B-1----:R-:W-:Y:S02]  /*1950*/  ULEA UR21, UR54, UR21, 0x18 ;  /* 0x0000001536157291 */ /* 0x002fe4000f8ec0ff */
[----:B------:R-:W-:Y:S02]  /*1960*/  UISETP.GE.U32.AND UP0, UPT, UR50, 0x7f, UPT ;  /* 0x0000007f3200788c */ /* 0x000fe4000bf06070 */
[----:B------:R-:W-:Y:S02]  /*1970*/  ULEA UR4, UR23, UR21, 0x3 ;  /* 0x0000001517047291 */ /* 0x000fe4000f8e18ff */
[----:B------:R-:W-:Y:S02]  /*1980*/  USHF.L.U32 UR19, UR26, 0x6, URZ ;  /* 0x000000061a137899 */ /* 0x000fe400080006ff */
[----:B------:R-:W-:Y:S01]  /*1990*/  ULEA UR35, UR25, UR49, 0x6 ;  /* 0x0000003119237291 */ /* 0x000fe2000f8e30ff */
[----:B------:R-:W-:-:S04]  /*19a0*/  UMOV UR13, URZ ;  /* 0x000000ff000d7c82 */ /* 0x000fc80008000000 */
[----:B------:R1:W2:Y:S01]  /*19b0*/  SYNCS.PHASECHK.TRANS64.TRYWAIT P0, [UR4+0x28], R0 ;  /* 0x00002800ff0075a7 */ /* 0x0002a20008001104 */
[----:B------:R-:W-:Y:S06]  /*19c0*/  BRA.U !UP0, `(.L_x_25) ;  /* 0x0000000108f47547 */ /* 0x000fec000b800000 */
[----:B------:R-:W-:Y:S01]  /*19d0*/  UMOV UR22, URZ ;  /* 0x000000ff00167c82 */ /* 0x000fe20008000000 */
[----:B------:R-:W-:-:S05]  /*19e0*/  UMOV UR4, UR23 ;  /* 0x0000001700047c82 */ /* 0x000fca0008000000 */
.L_x_31:
[----:B------:R-:W-:Y:S01]  /*19f0*/  ULEA UR33, UR4, UR21, 0x3 ;  /* 0x0000001504217291 */ /* 0x000fe2000f8e18ff */
[----:B--2---:R-:W-:Y:S01]  /*1a00*/  @!P3 MOV R2, 0x8000 ;  /* 0x000080000002b802 */ /* 0x004fe20000000f00 */
[----:B--2-4-:R-:W-:Y:S10]  /*1a10*/  @P0 BRA `(.L_x_26) ;  /* 0x00000000000c0947 */ /* 0x014ff40003800000 */
[----:B------:R-:W-:-:S04]  /*1a20*/  SHF.L.U32 R3, R12, 0x1f, RZ ;  /* 0x0000001f0c037819 */ /* 0x000fc800000006ff */
[----:B------:R-:W2:Y:S02]  /*1a30*/  SYNCS.PHASECHK.TRANS64.TRYWAIT P0, [UR33+0x28], R3 ;  /* 0x00002803ff0075a7 */ /* 0x000ea40008001121 */
[----:B--2---:R-:W-:Y:S05]  /*1a40*/  @!P0 BRA `(.L_x_27) ;  /* 0x0000006000788947 */ /* 0x004fea0003800000 */
.L_x_26:
[----:B------:R2:W-:Y:S01]  /*1a50*/  @!P3 SYNCS.ARRIVE.TRANS64 RZ, [UR33], R2 ;  /* 0x00000002ffffb9a7 */ /* 0x0005e20008000021 */
[----:B------:R-:W-:-:S04]  /*1a60*/  ULOP3.LUT UR5, UR31, 0x2, URZ, 0xfc, !UPT ;  /* 0x000000021f057892 */ /* 0x000fc8000f8efcff */
[----:B------:R-:W-:-:S09]  /*1a70*/  UISETP.NE.AND UP0, UPT, UR5, 0x2, UPT ;  /* 0x000000020500788c */ /* 0x000fd2000bf05270 */
[----:B------:R-:W-:Y:S05]  /*1a80*/  BRA.U UP0, `(.L_x_28) ;  /* 0x0000000100047547 */ /* 0x000fea000b800000 */
[----:B------:R-:W-:Y:S05]  /*1a90*/  BPT.TRAP 0x1 ;  /* 0x000000040000795c */ /* 0x000fea0000300000 */
.L_x_28:
[----:B------:R-:W-:Y:S04]  /*1aa0*/  BSSY.RECONVERGENT B0, `(.L_x_29) ;  /* 0x0000003000007945 */ /* 0x000fe80003800200 */
[----:B------:R-:W-:Y:S05]  /*1ab0*/  @P2 BRA `(.L_x_30) ;  /* 0x0000000000042947 */ /* 0x000fea0003800000 */
[----:B------:R-:W-:Y:S05]  /*1ac0*/  BPT.TRAP 0x1 ;  /* 0x000000040000795c */ /* 0x000fea0000300000 */
.L_x_30:
[----:B------:R-:W-:Y:S05]  /*1ad0*/  BSYNC.RECONVERGENT B0 ;  /* 0x0000000000007941 */ /* 0x000fea0003800200 */
.L_x_29:
[----:B------:R-:W-:Y:S02]  /*1ae0*/  UIADD3 UR5, UPT, UPT, UR4, 0x1, URZ ;  /* 0x0000000104057890 */ /* 0x000fe4000fffe0ff */
[----:B------:R-:W-:Y:S02]  /*1af0*/  USHF.L.U32 UR4, UR4, 0xe, URZ ;  /* 0x0000000e04047899 */ /* 0x000fe400080006ff */
[----:B------:R-:W-:Y:S02]  /*1b00*/  UISETP.NE.AND UP0, UPT, UR5, 0x5, UPT ;  /* 0x000000050500788c */ /* 0x000fe4000bf05270 */
[----:B------:R-:W-:Y:S02]  /*1b10*/  ULEA UR24, UR29, UR4, 0x2 ;  /* 0x000000041d187291 */ /* 0x000fe4000f8e10ff */
[----:B------:R-:W-:Y:S02]  /*1b20*/  USEL UR6, URZ, 0x1, UP0 ;  /* 0x00000001ff067887 */ /* 0x000fe40008000000 */
[----:B------:R-:W-:-:S02]  /*1b30*/  USEL UR23, UR5, URZ, UP0 ;  /* 0x000000ff05177287 */ /* 0x000fc40008000000 */
[----:B------:R-:W-:Y:S02]  /*1b40*/  UIADD3 UR24, UPT, UPT, UR21, UR24, URZ ;  /* 0x0000001815187290 */ /* 0x000fe4000fffe0ff */
[----:B------:R-:W-:Y:S01]  /*1b50*/  LOP3.LUT R12, R12, UR6, RZ, 0x3c, !PT ;  /* 0x000000060c0c7c12 */ /* 0x000fe2000f8e3cff */
[----:B------:R-:W-:Y:S02]  /*1b60*/  UIADD3 UR6, UP1, UPT, UR40, 0x80, URZ ;  /* 0x0000008028067890 */ /* 0x000fe4000ff3e0ff */
[----:B------:R-:W-:Y:S01]  /*1b70*/  ULEA UR5, UR23, UR21, 0x3 ;  /* 0x0000001517057291 */ /* 0x000fe2000f8e18ff */
[----:B-1----:R-:W-:Y:S01]  /*1b80*/  SHF.L.U32 R0, R12, 0x1f, RZ ;  /* 0x0000001f0c007819 */ /* 0x002fe200000006ff */
[----:B------:R-:W-:Y:S02]  /*1b90*/  USHF.L.U32 UR34, UR22, 0x6, URZ ;  /* 0x0000000616227899 */ /* 0x000fe400080006ff */
[----:B------:R-:W-:Y:S02]  /*1ba0*/  UIADD3 UR14, UP0, UPT, UR40, 0x180, URZ ;  /* 0x00000180280e7890 */ /* 0x000fe4000ff1e0ff */
[----:B------:R-:W-:-:S02]  /*1bb0*/  UIADD3 UR4, UPT, UPT, UR21, UR4, URZ ;  /* 0x0000000415047290 */ /* 0x000fc4000fffe0ff */
[----:B------:R-:W-:Y:S01]  /*1bc0*/  UIADD3.X UR7, UPT, UPT, URZ, UR41, URZ, UP1, !UPT ;  /* 0x00000029ff077290 */ /* 0x000fe20008ffe4ff */
[----:B------:R3:W4:Y:S01]  /*1bd0*/  SYNCS.PHASECHK.TRANS64.TRYWAIT P0, [UR5+0x28], R0 ;  /* 0x00002800ff0075a7 */ /* 0x0007220008001105 */
[----:B------:R-:W-:Y:S02]  /*1be0*/  UIADD3 UR32, UPT, UPT, UR24, 0x6800, URZ ;  /* 0x0000680018207890 */ /* 0x000fe4000fffe0ff */
[----:B------:R-:W-:Y:S02]  /*1bf0*/  UIADD3 UR26, UPT, UPT, UR34, 0x20, URZ ;  /* 0x00000020221a7890 */ /* 0x000fe4000fffe0ff */
[----:B------:R-:W-:Y:S02]  /*1c00*/  UIADD3 UR24, UPT, UPT, UR24, 0x8800, URZ ;  /* 0x0000880018187890 */ /* 0x000fe4000fffe0ff */
[----:B------:R-:W-:Y:S02]  /*1c10*/  UIADD3.X UR15, UPT, UPT, URZ, UR41, URZ, UP0, !UPT ;  /* 0x00000029ff0f7290 */ /* 0x000fe400087fe4ff */
[----:B------:R-:W-:-:S02]  /*1c20*/  UIADD3 UR16, UPT, UPT, UR4, 0x1a800, URZ ;  /* 0x0001a80004107890 */ /* 0x000fc4000fffe0ff */
[----:B------:R-:W-:Y:S01]  /*1c30*/  UIADD3 UR8, UPT, UPT, UR4, 0x1c800, URZ ;  /* 0x0001c80004087890 */ /* 0x000fe2000fffe0ff */
[----:B------:R-:W-:Y:S01]  /*1c40*/  UMOV UR5, 0x30000 ;  /* 0x0003000000057882 */ /* 0x000fe20000000000 */
[----:B------:R-:W-:Y:S01]  /*1c50*/  UMOV UR38, 0x0 ;  /* 0x0000000000267882 */ /* 0x000fe20000000000 */
[----:B------:R-:W-:Y:S01]  /*1c60*/  UMOV UR39, 0x10000000 ;  /* 0x1000000000277882 */ /* 0x000fe20000000000 */
[----:B------:R-:W-:Y:S01]  /*1c70*/  UMOV UR25, UR33 ;  /* 0x0000002100197c82 */ /* 0x000fe20008000000 */
[----:B------:R-:W-:Y:S01]  /*1c80*/  UMOV UR27, UR35 ;  /* 0x00000023001b7c82 */ /* 0x000fe20008000000 */
[----:B------:R-:W-:Y:S01]  /*1c90*/  UMOV UR28, UR36 ;  /* 0x00000024001c7c82 */ /* 0x000fe20008000000 */
[----:B------:R-:W-:Y:S01]  /*1ca0*/  UMOV UR17, UR33 ;  /* 0x0000002100117c82 */ /* 0x000fe20008000000 */
[----:B------:R-:W-:Y:S01]  /*1cb0*/  UMOV UR20, UR36 ;  /* 0x0000002400147c82 */ /* 0x000fe20008000000 */
[----:B------:R-:W-:Y:S01]  /*1cc0*/  UMOV UR18, UR34 ;  /* 0x0000002200127c82 */ /* 0x000fe20008000000 */
[----:B------:R3:W-:Y:S01]  /*1cd0*/  UTMALDG.3D.MULTICAST [UR32], [UR6], UR5, desc[UR38] ;  /* 0x00002620060073b4 */ /* 0x0007e20008011805 */
[----:B------:R-:W-:Y:S01]  /*1ce0*/  UMOV UR11, UR19 ;  /* 0x00000013000b7c82 */ /* 0x000fe20008000000 */
[----:B------:R-:W-:Y:S01]  /*1cf0*/  UMOV UR12, UR36 ;  /* 0x00000024000c7c82 */ /* 0x000fe20008000000 */
[----:B------:R-:W-:Y:S01]  /*1d00*/  UMOV UR9, UR33 ;  /* 0x0000002100097c82 */ /* 0x000fe20008000000 */
[----:B------:R-:W-:Y:S01]  /*1d10*/  UMOV UR10, UR26 ;  /* 0x0000001a000a7c82 */ /* 0x000fe20008000000 */
[----:B------:R-:W-:Y:S01]  /*1d20*/  UIADD3 UR22, UPT, UPT, UR22, 0x1, URZ ;  /* 0x0000000116167890 */ /* 0x000fe2000fffe0ff */
[----:B------:R-:W-:Y:S01]  /*1d30*/  UMOV UR13, UR30 ;  /* 0x0000001e000d7c82 */ /* 0x000fe20008000000 */
[----:B------:R3:W-:Y:S02]  /*1d40*/  UTMALDG.3D.MULTICAST [UR24], [UR6], UR5, desc[UR38] ;  /* 0x00002618060073b4 */ /* 0x0007e40008011805 */
[----:B------:R-:W-:Y:S01]  /*1d50*/  UISETP.NE.AND UP0, UPT, UR22, UR30, UPT ;  /* 0x0000001e1600728c */ /* 0x000fe2000bf05270 */
[----:B------:R-:W-:Y:S01]  /*1d60*/  UMOV UR4, UR23 ;  /* 0x0000001700047c82 */ /* 0x000fe20008000000 */
[----:B------:R3:W-:Y:S01]  /*1d70*/  UTMALDG.3D [UR16], [UR14], desc[UR38] ;  /* 0x000026100e0075b4 */ /* 0x0007e20008011000 */
[----:B------:R3:W-:Y:S06]  /*1d80*/  UTMALDG.3D [UR8], [UR14], desc[UR38] ;  /* 0x000026080e0075b4 */ /* 0x0007ec0008011000 */
[----:B---3--:R-:W-:Y:S05]  /*1d90*/  BRA.U UP0, `(.L_x_31) ;  /* 0xfffffffd00147547 */ /* 0x008fea000b83ffff */
.L_x_25:
[----:B------:R-:W-:Y:S01]  /*1da0*/  ULEA UR4, UR23, UR21, 0x3 ;  /* 0x0000001517047291 */ /* 0x000fe2000f8e18ff */
[----:B-1----:R-:W-:Y:S01]  /*1db0*/  SHF.L.U32 R0, R12, 0x1f, RZ ;  /* 0x0000001f0c007819 */ /* 0x002fe200000006ff */
[----:B------:R-:W-:Y:S01]  /*1dc0*/  @!P1 SYNCS.ARRIVE.TRANS64.A1T0 RZ, [UR21+0x88], RZ ;  /* 0x000088ffffff99a7 */ /* 0x000fe20008100015 */
[----:B------:R-:W-:-:S06]  /*1dd0*/  UISETP.GT.AND UP0, UPT, UR47, UR46, UPT ;  /* 0x0000002e2f00728c */ /* 0x000fcc000bf04270 */
[----:B--2-4-:R1:W2:Y:S03]  /*1de0*/  SYNCS.PHASECHK.TRANS64.TRYWAIT P0, [UR4+0x28], R0 ;  /* 0x00002800ff0075a7 */ /* 0x0142a60008001104 */
[----:B------:R-:W-:Y:S05]  /*1df0*/  BRA.U !UP0, `(.L_x_32) ;  /* 0x0000000108f07547 */ /* 0x000fea000b800000 */
[----:B------:R-:W-:Y:S01]  /*1e00*/  UIADD3 UR14, UPT, UPT, UR48, UR13, URZ ;  /* 0x0000000d300e7290 */ /* 0x000fe2000fffe0ff */
[----:B------:R-:W-:-:S11]  /*1e10*/  UMOV UR4, UR23 ;  /* 0x0000001700047c82 */ /* 0x000fd60008000000 */
.L_x_38:
[----:B------:R-:W-:Y:S01]  /*1e20*/  ULEA UR33, UR4, UR21, 0x3 ;  /* 0x0000001504217291 */ /* 0x000fe2000f8e18ff */
[----:B--2---:R-:W-:Y:S01]  /*1e30*/  @!P3 MOV R2, 0x8000 ;  /* 0x000080000002b802 */ /* 0x004fe20000000f00 */
[----:B--2-4-:R-:W-:Y:S10]  /*1e40*/  @P0 BRA `(.L_x_33) ;  /* 0x00000000000c0947 */ /* 0x014ff40003800000 */
[----:B------:R-:W-:-:S04]  /*1e50*/  SHF.L.U32 R3, R12, 0x1f, RZ ;  /* 0x0000001f0c037819 */ /* 0x000fc800000006ff */
[----:B------:R-:W2:Y:S02]  /*1e60*/  SYNCS.PHASECHK.TRANS64.TRYWAIT P0, [UR33+0x28], R3 ;  /* 0x00002803ff0075a7 */ /* 0x000ea40008001121 */
[----:B--2---:R-:W-:Y:S05]  /*1e70*/  @!P0 BRA `(.L_x_34) ;  /* 0x0000005c00848947 */ /* 0x004fea0003800000 */
.L_x_33:
[----:B------:R2:W-:Y:S01]  /*1e80*/  @!P3 SYNCS.ARRIVE.TRANS64 RZ, [UR33], R2 ;  /* 0x00000002ffffb9a7 */ /* 0x0005e20008000021 */
[----:B------:R-:W-:-:S04]  /*1e90*/  ULOP3.LUT UR5, UR31, 0x2, URZ, 0xfc, !UPT ;  /* 0x000000021f057892 */ /* 0x000fc8000f8efcff */
[----:B------:R-:W-:-:S09]  /*1ea0*/  UISETP.NE.AND UP0, UPT, UR5, 0x2, UPT ;  /* 0x000000020500788c */ /* 0x000fd2000bf05270 */
[----:B------:R-:W-:Y:S05]  /*1eb0*/  BRA.U UP0, `(.L_x_35) ;  /* 0x0000000100047547 */ /* 0x000fea000b800000 */
[----:B------:R-:W-:Y:S05]  /*1ec0*/  BPT.TRAP 0x1 ;  /* 0x000000040000795c */ /* 0x000fea0000300000 */
.L_x_35:
[----:B------:R-:W-:Y:S04]  /*1ed0*/  BSSY.RECONVERGENT B0, `(.L_x_36) ;  /* 0x0000003000007945 */ /* 0x000fe80003800200 */
[----:B------:R-:W-:Y:S05]  /*1ee0*/  @P2 BRA `(.L_x_37) ;  /* 0x0000000000042947 */ /* 0x000fea0003800000 */
[----:B------:R-:W-:Y:S05]  /*1ef0*/  BPT.TRAP 0x1 ;  /* 0x000000040000795c */ /* 0x000fea0000300000 */
.L_x_37:
[----:B------:R-:W-:Y:S05]  /*1f00*/  BSYNC.RECONVERGENT B0 ;  /* 0x0000000000007941 */ /* 0x000fea0003800200 */
.L_x_36:
[----:B------:R-:W-:Y:S02]  /*1f10*/  UIADD3 UR5, UPT, UPT, UR4, 0x1, URZ ;  /* 0x0000000104057890 */ /* 0x000fe4000fffe0ff */
[----:B------:R-:W-:Y:S02]  /*1f20*/  USHF.L.U32 UR7, UR4, 0xe, URZ ;  /* 0x0000000e04077899 */ /* 0x000fe400080006ff */
[----:B------:R-:W-:Y:S02]  /*1f30*/  UISETP.NE.AND UP0, UPT, UR5, 0x5, UPT ;  /* 0x000000050500788c */ /* 0x000fe4000bf05270 */
[----:B------:R-:W-:Y:S02]  /*1f40*/  ULEA UR24, UR29, UR7, 0x2 ;  /* 0x000000071d187291 */ /* 0x000fe4000f8e10ff */
[----:B------:R-:W-:Y:S02]  /*1f50*/  USEL UR6, URZ, 0x1, UP0 ;  /* 0x00000001ff067887 */ /* 0x000fe40008000000 */
[----:B------:R-:W-:-:S02]  /*1f60*/  USEL UR23, UR5, URZ, UP0 ;  /* 0x000000ff05177287 */ /* 0x000fc40008000000 */
[----:B------:R-:W-:Y:S02]  /*1f70*/  UIADD3 UR4, UP1, UPT, UR40, 0x80, URZ ;  /* 0x0000008028047890 */ /* 0x000fe4000ff3e0ff */
[----:B------:R-:W-:Y:S01]  /*1f80*/  ULEA UR5, UR23, UR21, 0x3 ;  /* 0x0000001517057291 */ /* 0x000fe2000f8e18ff */
[----:B------:R-:W-:Y:S01]  /*1f90*/  LOP3.LUT R12, R12, UR6, RZ, 0x3c, !PT ;  /* 0x000000060c0c7c12 */ /* 0x000fe2000f8e3cff */
[----:B------:R-:W-:Y:S02]  /*1fa0*/  UIADD3 UR24, UPT, UPT, UR21, UR24, URZ ;  /* 0x0000001815187290 */ /* 0x000fe4000fffe0ff */
[----:B------:R-:W-:Y:S01]  /*1fb0*/  USHF.L.U32 UR34, UR13, 0x6, URZ ;  /* 0x000000060d227899 */ /* 0x000fe200080006ff */
[----:B-1----:R-:W-:Y:S01]  /*1fc0*/  SHF.L.U32 R0, R12, 0x1f, RZ ;  /* 0x0000001f0c007819 */ /* 0x002fe200000006ff */
[----:B------:R-:W-:Y:S02]  /*1fd0*/  UIADD3 UR6, UP0, UPT, UR40, 0x180, URZ ;  /* 0x0000018028067890 */ /* 0x000fe4000ff1e0ff */
[----:B------:R-:W-:Y:S01]  /*1fe0*/  UIADD3 UR8, UPT, UPT, UR21, UR7, URZ ;  /* 0x0000000715087290 */ /* 0x000fe2000fffe0ff */
[----:B------:R3:W4:Y:S01]  /*1ff0*/  SYNCS.PHASECHK.TRANS64.TRYWAIT P0, [UR5+0x28], R0 ;  /* 0x00002800ff0075a7 */ /* 0x0007220008001105 */
[----:B------:R-:W-:-:S02]  /*2000*/  UIADD3.X UR5, UPT, UPT, URZ, UR41, URZ, UP1, !UPT ;  /* 0x00000029ff057290 */ /* 0x000fc40008ffe4ff */
[----:B------:R-:W-:Y:S02]  /*2010*/  UIADD3 UR32, UPT, UPT, UR24, 0x6800, URZ ;  /* 0x0000680018207890 */ /* 0x000fe4000fffe0ff */
[----:B------:R-:W-:Y:S02]  /*2020*/  UIADD3 UR26, UPT, UPT, UR34, 0x20, URZ ;  /* 0x00000020221a7890 */ /* 0x000fe4000fffe0ff */
[----:B------:R-:W-:Y:S02]  /*2030*/  UIADD3 UR24, UPT, UPT, UR24, 0x8800, URZ ;  /* 0x0000880018187890 */ /* 0x000fe4000fffe0ff */
[----:B------:R-:W-:Y:S02]  /*2040*/  UIADD3.X UR7, UPT, UPT, URZ, UR41, URZ, UP0, !UPT ;  /* 0x00000029ff077290 */ /* 0x000fe400087fe4ff */
[----:B------:R-:W-:Y:S02]  /*2050*/  UIADD3 UR16, UPT, UPT, UR8, 0x1a800, URZ ;  /* 0x0001a80008107890 */ /* 0x000fe4000fffe0ff */
[----:B------:R-:W-:Y:S01]  /*2060*/  UIADD3 UR8, UPT, UPT, UR8, 0x1c800, URZ ;  /* 0x0001c80008087890 */ /* 0x000fe2000fffe0ff */
[----:B------:R-:W-:Y:S01]  /*2070*/  UMOV UR10, 0x30000 ;  /* 0x00030000000a7882 */ /* 0x000fe20000000000 */
[----:B------:R-:W-:Y:S01]  /*2080*/  UMOV UR38, 0x0 ;  /* 0x0000000000267882 */ /* 0x000fe20000000000 */
[----:B------:R-:W-:Y:S01]  /*2090*/  UMOV UR39, 0x10000000 ;  /* 0x1000000000277882 */ /* 0x000fe20000000000 */
[----:B------:R-:W-:Y:S01]  /*20a0*/  UMOV UR25, UR33 ;  /* 0x0000002100197c82 */ /* 0x000fe20008000000 */
[----:B------:R-:W-:Y:S01]  /*20b0*/  UMOV UR27, UR35 ;  /* 0x00000023001b7c82 */ /* 0x000fe20008000000 */
[----:B------:R-:W-:Y:S01]  /*20c0*/  UMOV UR28, UR36 ;  /* 0x00000024001c7c82 */ /* 0x000fe20008000000 */
[----:B------:R-:W-:Y:S01]  /*20d0*/  UTMALDG.3D.MULTICAST [UR32], [UR4], UR10, desc[UR38] ;  /* 0x00002620040073b4 */ /* 0x000fe2000801180a */
[----:B------:R-:W-:Y:S01]  /*20e0*/  UMOV UR17, UR33 ;  /* 0x0000002100117c82 */ /* 0x000fe20008000000 */
[----:B------:R-:W-:Y:S01]  /*20f0*/  UMOV UR20, UR36 ;  /* 0x0000002400147c82 */ /* 0x000fe20008000000 */
[----:B------:R-:W-:Y:S01]  /*2100*/  UMOV UR18, UR34 ;  /* 0x0000002200127c82 */ /* 0x000fe20008000000 */
[----:B------:R-:W-:Y:S01]  /*2110*/  UMOV UR11, UR19 ;  /* 0x00000013000b7c82 */ /* 0x000fe20008000000 */
[----:B------:R-:W-:Y:S01]  /*2120*/  UMOV UR12, UR36 ;  /* 0x00000024000c7c82 */ /* 0x000fe20008000000 */
[----:B------:R-:W-:Y:S01]  /*2130*/  UMOV UR9, UR33 ;  /* 0x0000002100097c82 */ /* 0x000fe20008000000 */
[----:B------:R-:W-:Y:S01]  /*2140*/  UIADD3 UR13, UPT, UPT, UR13, 0x1, URZ ;  /* 0x000000010d0d7890 */ /* 0x000fe2000fffe0ff */
[----:B------:R1:W-:Y:S03]  /*2150*/  UTMALDG.3D.MULTICAST [UR24], [UR4], UR10, desc[UR38] ;  /* 0x00002618040073b4 */ /* 0x0003e6000801180a */
[----:B------:R-:W-:Y:S01]  /*2160*/  UISETP.NE.AND UP0, UPT, UR13, UR14, UPT ;  /* 0x0000000e0d00728c */ /* 0x000fe2000bf05270 */
[----:B------:R3:W-:Y:S01]  /*2170*/  UTMALDG.3D [UR16], [UR6], desc[UR38] ;  /* 0x00002610060075b4 */ /* 0x0007e20008011000 */
[----:B-1----:R-:W-:Y:S01]  /*2180*/  UMOV UR10, UR26 ;  /* 0x0000001a000a7c82 */ /* 0x002fe20008000000 */
[----:B------:R-:W-:Y:S01]  /*2190*/  UMOV UR4, UR23 ;  /* 0x0000001700047c82 */ /* 0x000fe20008000000 */
[----:B------:R3:W-:Y:S05]  /*21a0*/  UTMALDG.3D [UR8], [UR6], desc[UR38] ;  /* 0x00002608060075b4 */ /* 0x0007ea0008011000 */
[----:B---3--:R-:W-:Y:S05]  /*21b0*/  BRA.U UP0, `(.L_x_38) ;  /* 0xfffffffd00187547 */ /* 0x008fea000b83ffff */
.L_x_32:
[C---:B------:R-:W-:Y:S01]  /*21c0*/  LEA R3, R11.reuse, UR21, 0x3 ;  /* 0x000000150b037c11 */ /* 0x040fe2000f8e18ff */
[----:B------:R-:W-:Y:S01]  /*21d0*/  NOP ;  /* 0x0000000000007918 */ /* 0x000fe20000000000 */
[----:B-1----:R-:W-:Y:S02]  /*21e0*/  SHF.L.U32 R0, R10, 0x1f, RZ ;  /* 0x0000001f0a007819 */ /* 0x002fe400000006ff */
[----:B------:R-:W-:Y:S02]  /*21f0*/  LEA R4, R11, UR21, 0x4 ;  /* 0x000000150b047c11 */ /* 0x000fe4000f8e20ff */
[----:B--2-4-:R-:W1:Y:S02]  /*2200*/  SYNCS.PHASECHK.TRANS64.TRYWAIT P0, [R3+URZ+0x90], R0 ;  /* 0x00009000030075a7 */ /* 0x014e6400080011ff */
[----:B-1----:R-:W-:Y:S05]  /*2210*/  @!P0 BRA `(.L_x_39) ;  /* 0x0000005800b48947 */ /* 0x002fea0003800000 */
.L_x_126:
[----:B------:R-:W2:Y:S01]  /*2220*/  LDS.128 R4, [R4+0x120] ;  /* 0x0001200004047984 */ /* 0x000ea20000000c00 */
[----:B------:R-:W-:Y:S01]  /*2230*/  UISETP.GE.AND UP0, UPT, UR42, 0x1, UPT ;  /* 0x000000012a00788c */ /* 0x000fe2000bf06270 */
[----:B------:R-:W-:Y:S01]  /*2240*/  @!PT LDS RZ, [RZ] ;  /* 0x00000000fffff984 */ /* 0x000fe20000000800 */
[----:B------:R-:W-:Y:S01]  /*2250*/  @!PT LDS RZ, [RZ] ;  /* 0x00000000fffff984 */ /* 0x000fe20000000800 */
[----:B------:R-:W-:Y:S01]  /*2260*/  @!PT LDS RZ, [RZ] ;  /* 0x00000000fffff984 */ /* 0x000fe20000000800 */
[----:B------:R-:W-:Y:S01]  /*2270*/  @!PT LDS RZ, [RZ] ;  /* 0x00000000fffff984 */ /* 0x000fe20000000800 */
[----:B------:R3:W-:Y:S06]  /*2280*/  MEMBAR.ALL.CTA ;  /* 0x0000000000007992 */ /* 0x0007ec0000008000 */
[----:B---3--:R-:W3:Y:S01]  /*2290*/  FENCE.VIEW.ASYNC.S ;  /* 0x00000000000073c6 */ /* 0x008ee20000000000 */
[----:B--2---:R-:W-:-:S13]  /*22a0*/  LOP3.LUT P0, RZ, R6, 0x1, RZ, 0xc0, !PT ;  /* 0x0000000106ff7812 */ /* 0x004fda000780c0ff */
[----:B---3--:R-:W-:Y:S01]  /*22b0*/  VOTEU.ANY UP1, P0 ;  /* 0x0000000000ff7886 */ /* 0x008fe20000020100 */
[----:B------:R-:W-:-:S13]  /*22c0*/  PLOP3.LUT P0, PT, PT, PT, UP1, 0x80, 0x8 ;  /* 0x000000000008781c */ /* 0x000fda0003f0f018 */
[----:B-1----:R-:W-:Y:S02]  /*22d0*/  @P0 LOP3.LUT R0, R5, 0xffff, RZ, 0xc0, !PT ;  /* 0x0000ffff05000812 */ /* 0x002fe400078ec0ff */
[----:B------:R-:W-:Y:S02]  /*22e0*/  @P0 MOV R2, R4 ;  /* 0x0000000400020202 */ /* 0x000fe40000000f00 */
[----:B------:R-:W-:Y:S01]  /*22f0*/  @P0 R2UR UR5, R0 ;  /* 0x00000000000502ca */ /* 0x000fe200000e0000 */
[----:B------:R-:W-:Y:S01]  /*2300*/  VIADD R0, R3, 0xa0 ;  /* 0x000000a003007836 */ /* 0x000fe20000000000 */
[----:B------:R-:W-:Y:S02]  /*2310*/  @P0 SHF.R.U32.HI R4, RZ, 0x10, R5 ;  /* 0x00000010ff040819 */ /* 0x000fe40000011605 */
[----:B------:R-:W-:Y:S02]  /*2320*/  @P0 R2UR UR6, R2 ;  /* 0x00000000020602ca */ /* 0x000fe400000e0000 */
[----:B------:R-:W-:-:S02]  /*2330*/  PRMT R0, RZ, 0x654, R0 ;  /* 0x00000654ff007816 */ /* 0x000fc40000000000 */
[----:B------:R-:W-:Y:S02]  /*2340*/  @P0 R2UR UR4, R4 ;  /* 0x00000000040402ca */ /* 0x000fe400000e0000 */
[----:B------:R1:W-:Y:S03]  /*2350*/  SYNCS.ARRIVE.TRANS64.RED.A1T0 RZ, [R0+URZ], RZ ;  /* 0x000000ff00ff79a7 */ /* 0x0003e600081004ff */
[----:B------:R-:W-:-:S04]  /*2360*/  @UP1 UMOV UR37, UR5 ;  /* 0x0000000500251c82 */ /* 0x000fc80008000000 */
[----:B------:R-:W-:-:S04]  /*2370*/  @UP1 UMOV UR43, UR6 ;  /* 0x00000006002b1c82 */ /* 0x000fc80008000000 */
[----:B------:R-:W-:Y:S01]  /*2380*/  @UP1 UMOV UR36, UR4 ;  /* 0x0000000400241c82 */ /* 0x000fe20008000000 */
[----:B------:R-:W-:Y:S05]  /*2390*/  BRA.U !UP0, `(.L_x_40) ;  /* 0x0000000108d47547 */ /* 0x000fea000b800000 */
[----:B------:R-:W2:Y:S01]  /*23a0*/  LDCU.128 UR12, c[0x0][0xb10] ;  /* 0x00016200ff0c77ac */ /* 0x000ea20008000c00 */
[----:B------:R-:W3:Y:S01]  /*23b0*/  LDCU UR22, c[0x0][0xb20] ;  /* 0x00016400ff1677ac */ /* 0x000ee20008000800 */
[----:B------:R-:W4:Y:S01]  /*23c0*/  LDCU UR20, c[0x0][0xb0c] ;  /* 0x00016180ff1477ac */ /* 0x000f220008000800 */
[----:B------:R-:W1:Y:S01]  /*23d0*/  LDCU.64 UR8, c[0x0][0xb28] ;  /* 0x00016500ff0877ac */ /* 0x000e620008000a00 */
[----:B------:R-:W-:Y:S02]  /*23e0*/  UISETP.NE.AND UP3, UPT, UR42, 0x1, UPT ;  /* 0x000000012a00788c */ /* 0x000fe4000bf65270 */
[----:B--2---:R-:W-:Y:S02]  /*23f0*/  UIMAD.WIDE.U32 UR6, UR44, UR15, URZ ;  /* 0x0000000f2c0672a5 */ /* 0x004fe4000f8e00ff */
[----:B------:R-:W-:Y:S02]  /*2400*/  UIMAD.WIDE.U32 UR4, UR45, UR12, URZ ;  /* 0x0000000c2d0472a5 */ /* 0x000fe4000f8e00ff */
[----:B------:R-:W-:-:S02]  /*2410*/  UISETP.NE.AND UP0, UPT, UR14, 0x1, UPT ;  /* 0x000000010e00788c */ /* 0x000fc4000bf05270 */
[----:B------:R-:W-:Y:S01]  /*2420*/  UIMAD.WIDE.U32 UR18, UR37, UR15, URZ ;  /* 0x0000000f251272a5 */ /* 0x000fe2000f8e00ff */
[----:B------:R-:W-:Y:S02]  /*2430*/  UMOV UR6, UR7 ;  /* 0x0000000700067c82 */ /* 0x000fe40008000000 */
[----:B------:R-:W-:Y:S01]  /*2440*/  UMOV UR4, UR5 ;  /* 0x0000000500047c82 */ /* 0x000fe20008000000 */
[----:B---3--:R-:W-:Y:S02]  /*2450*/  USHF.R.U32.HI UR6, URZ, UR22, UR6 ;  /* 0x00000016ff067299 */ /* 0x008fe40008011606 */
[----:B----4-:R-:W-:Y:S02]  /*2460*/  UISETP.NE.AND UP2, UPT, UR20, 0x1, UPT ;  /* 0x000000011400788c */ /* 0x010fe4000bf45270 */
[----:B------:R-:W-:Y:S02]  /*2470*/  USHF.R.U32.HI UR4, URZ, UR13, UR4 ;  /* 0x0000000dff047299 */ /* 0x000fe40008011604 */
[----:B------:R-:W-:-:S02]  /*2480*/  USEL UR5, UR44, UR6, !UP0 ;  /* 0x000000062c057287 */ /* 0x000fc4000c000000 */
[----:B------:R-:W-:Y:S02]  /*2490*/  USEL UR6, UR45, UR4, !UP2 ;  /* 0x000000042d067287 */ /* 0x000fe4000d000000 */
[----:B-1----:R-:W-:Y:S01]  /*24a0*/  UIMAD.WIDE.U32 UR10, UR5, UR8, URZ ;  /* 0x00000008050a72a5 */ /* 0x002fe2000f8e00ff */
[----:B------:R-:W-:Y:S01]  /*24b0*/  UMOV UR4, UR19 ;  /* 0x0000001300047c82 */ /* 0x000fe20008000000 */
[----:B------:R-:W-:Y:S02]  /*24c0*/  UIMAD.WIDE.U32 UR16, UR43, UR12, URZ ;  /* 0x0000000c2b1072a5 */ /* 0x000fe4000f8e00ff */
[----:B------:R-:W-:-:S03]  /*24d0*/  UIMAD.WIDE.U32 UR18, UR6, UR8, URZ ;  /* 0x00000008061272a5 */ /* 0x000fc6000f8e00ff */
[----:B------:R-:W-:Y:S01]  /*24e0*/  UMOV UR10, UR11 ;  /* 0x0000000b000a7c82 */ /* 0x000fe20008000000 */
[----:B------:R-:W-:Y:S02]  /*24f0*/  USHF.R.U32.HI UR4, URZ, UR22, UR4 ;  /* 0x00000016ff047299 */ /* 0x000fe40008011604 */
[----:B------:R-:W-:Y:S01]  /*2500*/  @UP3 USHF.R.U32.HI UR5, URZ, UR9, UR10 ;  /* 0x00000009ff053299 */ /* 0x000fe2000801160a */
[----:B------:R-:W-:Y:S01]  /*2510*/  UMOV UR16, UR17 ;  /* 0x0000001100107c82 */ /* 0x000fe20008000000 */
[----:B------:R-:W-:Y:S01]  /*2520*/  UMOV UR18, UR19 ;  /* 0x0000001300127c82 */ /* 0x000fe20008000000 */
[----:B------:R-:W-:Y:S02]  /*2530*/  USHF.R.U32.HI UR13, URZ, UR13, UR16 ;  /* 0x0000000dff0d7299 */ /* 0x000fe40008011610 */
[----:B------:R-:W-:Y:S02]  /*2540*/  USEL UR4, UR37, UR4, !UP0 ;  /* 0x0000000425047287 */ /* 0x000fe4000c000000 */
[----:B------:R-:W-:-:S02]  /*2550*/  @UP3 USHF.R.U32.HI UR6, URZ, UR9, UR18 ;  /* 0x00000009ff063299 */ /* 0x000fc40008011612 */
[----:B------:R-:W-:Y:S02]  /*2560*/  UIMAD UR7, UR42, UR5, URZ ;  /* 0x000000052a0772a4 */ /* 0x000fe4000f8e02ff */
[----:B------:R-:W-:Y:S02]  /*2570*/  USEL UR5, UR43, UR13, !UP2 ;  /* 0x0000000d2b057287 */ /* 0x000fe4000d000000 */
[----:B------:R-:W-:Y:S02]  /*2580*/  UIMAD UR10, UR42, UR6, URZ ;  /* 0x000000062a0a72a4 */ /* 0x000fe4000f8e02ff */
[----:B------:R-:W-:Y:S02]  /*2590*/  UISETP.GE.AND UP0, UPT, UR4, UR7, UPT ;  /* 0x000000070400728c */ /* 0x000fe4000bf06270 */
[----:B------:R-:W-:Y:S02]  /*25a0*/  UIMAD.WIDE.U32 UR12, UR4, UR8, URZ ;  /* 0x00000008040c72a5 */ /* 0x000fe4000f8e00ff */
[----:B------:R-:W-:-:S02]  /*25b0*/  UISETP.GE.OR UP0, UPT, UR5, UR10, UP0 ;  /* 0x0000000a0500728c */ /* 0x000fc40008706670 */
        /* <DEDUP_REMOVED lines=19> */
.L_x_40:
[----:B------:R-:W2:Y:S02]  /*26f0*/  LDCU UR4, c[0x0][0xb30] ;  /* 0x00016600ff0477ac */ /* 0x000ea40008000800 */
[----:B--2---:R-:W-:-:S09]  /*2700*/  UISETP.NE.AND UP0, UPT, UR4, 0x1, UPT ;  /* 0x000000010400788c */ /* 0x004fd2000bf05270 */
[----:B------:R-:W-:Y:S05]  /*2710*/  BRA.U UP0, `(.L_x_41) ;  /* 0x0000000100447547 */ /* 0x000fea000b800000 */
[----:B------:R-:W2:Y:S01]  /*2720*/  LDCU.128 UR8, c[0x0][0xb10] ;  /* 0x00016200ff0877ac */ /* 0x000ea20008000c00 */
[----:B------:R-:W3:Y:S01]  /*2730*/  LDCU UR12, c[0x0][0xb0c] ;  /* 0x00016180ff0c77ac */ /* 0x000ee20008000800 */
[----:B------:R-:W4:Y:S01]  /*2740*/  LDCU UR13, c[0x0][0xb20] ;  /* 0x00016400ff0d77ac */ /* 0x000f220008000800 */
[----:B--2---:R-:W-:Y:S02]  /*2750*/  UIMAD.WIDE.U32 UR6, UR43, UR8, URZ ;  /* 0x000000082b0672a5 */ /* 0x004fe4000f8e00ff */
[----:B------:R-:W-:Y:S02]  /*2760*/  UIMAD.WIDE.U32 UR4, UR37, UR11, URZ ;  /* 0x0000000b250472a5 */ /* 0x000fe4000f8e00ff */
[----:B---3--:R-:W-:Y:S02]  /*2770*/  UISETP.NE.AND UP2, UPT, UR12, 0x1, UPT ;  /* 0x000000010c00788c */ /* 0x008fe4000bf45270 */
[----:B------:R-:W-:Y:S01]  /*2780*/  UISETP.NE.AND UP0, UPT, UR10, 0x1, UPT ;  /* 0x000000010a00788c */ /* 0x000fe2000bf05270 */
[----:B------:R-:W-:-:S02]  /*2790*/  UMOV UR6, UR7 ;  /* 0x0000000700067c82 */ /* 0x000fc40008000000 */
[----:B------:R-:W-:Y:S01]  /*27a0*/  UMOV UR4, UR5 ;  /* 0x0000000500047c82 */ /* 0x000fe20008000000 */
[----:B------:R-:W-:Y:S02]  /*27b0*/  USHF.R.U32.HI UR9, URZ, UR9, UR6 ;  /* 0x00000009ff097299 */ /* 0x000fe40008011606 */
[----:B----4-:R-:W-:Y:S02]  /*27c0*/  USHF.R.U32.HI UR4, URZ, UR13, UR4 ;  /* 0x0000000dff047299 */ /* 0x010fe40008011604 */
[----:B------:R-:W-:Y:S02]  /*27d0*/  USEL UR5, UR43, UR9, !UP2 ;  /* 0x000000092b057287 */ /* 0x000fe4000d000000 */
[----:B------:R-:W-:-:S04]  /*27e0*/  USEL UR4, UR37, UR4, !UP0 ;  /* 0x0000000425047287 */ /* 0x000fc8000c000000 */
[----:B------:R-:W-:Y:S02]  /*27f0*/  UIADD3 UR6, UPT, UPT, UR5, -UR4, URZ ;  /* 0x8000000405067290 */ /* 0x000fe4000fffe0ff */
[----:B------:R-:W-:Y:S02]  /*2800*/  UIADD3 UR4, UPT, UPT, -UR5, UR4, URZ ;  /* 0x0000000405047290 */ /* 0x000fe4000fffe1ff */
[----:B------:R-:W-:Y:S02]  /*2810*/  UIMAD UR37, UR6, UR10, UR37 ;  /* 0x0000000a062572a4 */ /* 0x000fe4000f8e0225 */
[----:B------:R-:W-:-:S12]  /*2820*/  UIMAD UR43, UR4, UR12, UR43 ;  /* 0x0000000c042b72a4 */ /* 0x000fd8000f8e022b */
.L_x_41:
[----:B------:R-:W-:Y:S01]  /*2830*/  VIADD R11, R11, 0x1 ;  /* 0x000000010b0b7836 */ /* 0x000fe20000000000 */
[----:B------:R-:W-:Y:S02]  /*2840*/  R2UR UR5, R56 ;  /* 0x00000000380572ca */ /* 0x000fe400000e0000 */
[----:B------:R-:W-:Y:S02]  /*2850*/  R2UR UR4, R55 ;  /* 0x00000000370472ca */ /* 0x000fe400000e0000 */
[C---:B------:R-:W-:Y:S02]  /*2860*/  ISETP.NE.AND P0, PT, R11.reuse, 0x2, PT ;  /* 0x000000020b00780c */ /* 0x040fe40003f05270 */
[----:B------:R-:W-:Y:S02]  /*2870*/  PLOP3.LUT P1, PT, PT, PT, PT, 0x80, 0x8 ;  /* 0x000000000008781c */ /* 0x000fe40003f2f070 */
[----:B-1----:R-:W-:Y:S02]  /*2880*/  SEL R0, RZ, 0x1, P0 ;  /* 0x00000001ff007807 */ /* 0x002fe40000000000 */
[----:B------:R-:W-:-:S02]  /*2890*/  SEL R11, R11, RZ, P0 ;  /* 0x000000ff0b0b7207 */ /* 0x000fc40000000000 */
[----:B------:R-:W-:Y:S01]  /*28a0*/  LOP3.LUT R10, R10, R0, RZ, 0x3c, !PT ;  /* 0x000000000a0a7212 */ /* 0x000fe200078e3cff */
[----:B------:R-:W-:Y:S02]  /*28b0*/  UIADD3 UR25, UPT, UPT, UR43, UR5, URZ ;  /* 0x000000052b197290 */ /* 0x000fe4000fffe0ff */
[----:B------:R-:W-:Y:S01]  /*28c0*/  UIADD3 UR26, UPT, UPT, UR37, UR4, URZ ;  /* 0x00000004251a7290 */ /* 0x000fe2000fffe0ff */
[----:B------:R-:W-:Y:S11]  /*28d0*/  BRA.U UP1, `(.L_x_42) ;  /* 0xffffffed01d47547 */ /* 0x000ff6000b83ffff */
[----:B------:R-:W-:Y:S01]  /*28e0*/  UIADD3 UR21, UPT, UPT, UR21, 0x28, URZ ;  /* 0x0000002815157890 */ /* 0x000fe2000fffe0ff */
[----:B------:R-:W-:-:S03]  /*28f0*/  SHF.L.U32 R2, R12, 0x1f, RZ ;  /* 0x0000001f0c027819 */ /* 0x000fc600000006ff */
[----:B------:R-:W-:-:S09]  /*2900*/  ULEA UR4, UR23, UR21, 0x3 ;  /* 0x0000001517047291 */ /* 0x000fd2000f8e18ff */
[----:B------:R-:W1:Y:S02]  /*2910*/  SYNCS.PHASECHK.TRANS64.TRYWAIT P0, [UR4], R2 ;  /* 0x00000002ff0075a7 */ /* 0x000e640008001104 */
[----:B-1----:R-:W-:Y:S05]  /*2920*/  @!P0 BRA `(.L_x_43) ;  /* 0x0000005400048947 */ /* 0x002fea0003800000 */
.L_x_128:
[----:B------:R-:W-:-:S04]  /*2930*/  UIADD3 UR4, UPT, UPT, UR23, 0x1, URZ ;  /* 0x0000000117047890 */ /* 0x000fc8000fffe0ff */
[----:B------:R-:W-:-:S04]  /*2940*/  UISETP.NE.AND UP0, UPT, UR4, 0x5, UPT ;  /* 0x000000050400788c */ /* 0x000fc8000bf05270 */
[----:B------:R-:W-:Y:S02]  /*2950*/  USEL UR6, URZ, 0x1, UP0 ;  /* 0x00000001ff067887 */ /* 0x000fe40008000000 */
[----:B------:R-:W-:-:S04]  /*2960*/  USEL UR4, UR4, URZ, UP0 ;  /* 0x000000ff04047287 */ /* 0x000fc80008000000 */
[----:B------:R-:W-:Y:S01]  /*2970*/  ULEA UR5, UR4, UR21, 0x3 ;  /* 0x0000001504057291 */ /* 0x000fe2000f8e18ff */
[----:B-1----:R-:W-:-:S04]  /*2980*/  LOP3.LUT R2, R12, UR6, RZ, 0x3c, !PT ;  /* 0x000000060c027c12 */ /* 0x002fc8000f8e3cff */
[----:B------:R-:W-:-:S04]  /*2990*/  SHF.L.U32 R3, R2, 0x1f, RZ ;  /* 0x0000001f02037819 */ /* 0x000fc800000006ff */
[----:B------:R-:W1:Y:S02]  /*29a0*/  SYNCS.PHASECHK.TRANS64.TRYWAIT P0, [UR5], R3 ;  /* 0x00000003ff0075a7 */ /* 0x000e640008001105 */
[----:B-1----:R-:W-:Y:S05]  /*29b0*/  @!P0 BRA `(.L_x_44) ;  /* 0x0000005000f88947 */ /* 0x002fea0003800000 */
.L_x_130:
[----:B------:R-:W-:-:S04]  /*29c0*/  UIADD3 UR4, UPT, UPT, UR4, 0x1, URZ ;  /* 0x0000000104047890 */ /* 0x000fc8000fffe0ff */
[----:B------:R-:W-:-:S04]  /*29d0*/  UISETP.NE.AND UP0, UPT, UR4, 0x5, UPT ;  /* 0x000000050400788c */ /* 0x000fc8000bf05270 */
[----:B------:R-:W-:Y:S02]  /*29e0*/  USEL UR6, URZ, 0x1, UP0 ;  /* 0x00000001ff067887 */ /* 0x000fe40008000000 */
[----:B------:R-:W-:-:S04]  /*29f0*/  USEL UR4, UR4, URZ, UP0 ;  /* 0x000000ff04047287 */ /* 0x000fc80008000000 */
[----:B------:R-:W-:Y:S01]  /*2a00*/  ULEA UR5, UR4, UR21, 0x3 ;  /* 0x0000001504057291 */ /* 0x000fe2000f8e18ff */
[----:B------:R-:W-:-:S04]  /*2a10*/  LOP3.LUT R2, R2, UR6, RZ, 0x3c, !PT ;  /* 0x0000000602027c12 */ /* 0x000fc8000f8e3cff */
[----:B-1----:R-:W-:-:S04]  /*2a20*/  SHF.L.U32 R3, R2, 0x1f, RZ ;  /* 0x0000001f02037819 */ /* 0x002fc800000006ff */
[----:B------:R-:W1:Y:S02]  /*2a30*/  SYNCS.PHASECHK.TRANS64.TRYWAIT P0, [UR5], R3 ;  /* 0x00000003ff0075a7 */ /* 0x000e640008001105 */
[----:B-1----:R-:W-:Y:S05]  /*2a40*/  @!P0 BRA `(.L_x_45) ;  /* 0x0000005000ec8947 */ /* 0x002fea0003800000 */
.L_x_132:
        /* <DEDUP_REMOVED lines=9> */
.L_x_134:
[----:B------:R-:W-:-:S04]  /*2ae0*/  UIADD3 UR4, UPT, UPT, UR4, 0x1, URZ ;  /* 0x0000000104047890 */ /* 0x000fc8000fffe0ff */
[----:B------:R-:W-:-:S04]  /*2af0*/  UISETP.NE.AND UP0, UPT, UR4, 0x5, UPT ;  /* 0x000000050400788c */ /* 0x000fc8000bf05270 */
[----:B------:R-:W-:Y:S02]  /*2b00*/  USEL UR5, URZ, 0x1, UP0 ;  /* 0x00000001ff057887 */ /* 0x000fe40008000000 */
[----:B------:R-:W-:-:S04]  /*2b10*/  USEL UR4, UR4, URZ, UP0 ;  /* 0x000000ff04047287 */ /* 0x000fc80008000000 */
[----:B------:R-:W-:Y:S01]  /*2b20*/  ULEA UR4, UR4, UR21, 0x3 ;  /* 0x0000001504047291 */ /* 0x000fe2000f8e18ff */
[----:B------:R-:W-:-:S04]  /*2b30*/  LOP3.LUT R2, R2, UR5, RZ, 0x3c, !PT ;  /* 0x0000000502027c12 */ /* 0x000fc8000f8e3cff */
[----:B------:R-:W-:Y:S01]  /*2b40*/  SHF.L.U32 R2, R2, 0x1f, RZ ;  /* 0x0000001f02027819 */ /* 0x000fe200000006ff */
[----:B-1----:R-:W-:-:S07]  /*2b50*/  IMAD.U32 R0, RZ, RZ, UR4 ;  /* 0x00000004ff007e24 */ /* 0x002fce000f8e00ff */
.L_x_47:
[----:B-1----:R1:W2:Y:S02]  /*2b60*/  SYNCS.PHASECHK.TRANS64.TRYWAIT P0, [R0+URZ], R2 ;  /* 0x00000002000075a7 */ /* 0x0022a400080011ff */
[----:B--2---:R-:W-:Y:S05]  /*2b70*/  @!P0 NANOSLEEP.SYNCS 0x989680 ;  /* 0x009896800000895d */ /* 0x004fea0003900000 */
[----:B------:R-:W2:Y:S02]  /*2b80*/  @!P0 SYNCS.PHASECHK.TRANS64 P0, [R0+URZ], R2 ;  /* 0x00000002000085a7 */ /* 0x000ea400080010ff */
[----:B--2---:R-:W-:Y:S05]  /*2b90*/  @P0 EXIT ;  /* 0x000000000000094d */ /* 0x004fea0003800000 */
[----:B------:R-:W-:Y:S05]  /*2ba0*/  BRA `(.L_x_47) ;  /* 0xfffffffc00ec7947 */ /* 0x000fea000383ffff */
.L_x_22:
[----:B------:R-:W-:-:S04]  /*2bb0*/  UISETP.NE.AND UP0, UPT, UR54, URZ, UPT ;  /* 0x000000ff3600728c */ /* 0x000fc8000bf05270 */
[----:B------:R-:W-:-:S09]  /*2bc0*/  UISETP.NE.OR UP0, UPT, UR22, 0x1, UP0 ;  /* 0x000000011600788c */ /* 0x000fd20008705670 */
[----:B------:R-:W-:Y:S05]  /*2bd0*/  BRA.U UP0, `(.L_x_48) ;  /* 0x0000000500487547 */ /* 0x000fea000b800000 */
[----:B------:R-:W-:Y:S01]  /*2be0*/  ISETP.GE.U32.AND P2, PT, R0, 0x2, PT ;  /* 0x000000020000780c */ /* 0x000fe20003f46070 */
[----:B------:R-:W-:Y:S01]  /*2bf0*/  IMAD.MOV.U32 R12, RZ, RZ, 0x1 ;  /* 0x00000001ff0c7424 */ /* 0x000fe200078e00ff */
[----:B------:R-:W-:Y:S02]  /*2c00*/  CS2R R10, SRZ ;  /* 0x00000000000a7805 */ /* 0x000fe4000001ff00 */
[----:B------:R-:W-:Y:S01]  /*2c10*/  CS2R R8, SRZ ;  /* 0x0000000000087805 */ /* 0x000fe2000001ff00 */
[----:B------:R-:W-:Y:S01]  /*2c20*/  UMOV UR6, 0x400 ;  /* 0x0000040000067882 */ /* 0x000fe20000000000 */
[----:B------:R-:W-:Y:S01]  /*2c30*/  UMOV UR5, URZ ;  /* 0x000000ff00057c82 */ /* 0x000fe20008000000 */
[----:B------:R-:W-:-:S12]  /*2c40*/  ULEA UR6, UR54, UR6, 0x18 ;  /* 0x0000000636067291 */ /* 0x000fd8000f8ec0ff */
.L_x_52:
[----:B------:R-:W-:Y:S02]  /*2c50*/  LEA R2, R8, UR6, 0x3 ;  /* 0x0000000608027c11 */ /* 0x000fe4000f8e18ff */
[----:B------:R-:W-:-:S03]  /*2c60*/  SHF.L.U32 R4, R9, 0x1f, RZ ;  /* 0x0000001f09047819 */ /* 0x000fc600000006ff */
[----:B------:R-:W-:Y:S01]  /*2c70*/  VIADD R5, R2, 0x100 ;  /* 0x0000010002057836 */ /* 0x000fe20000000000 */
[----:B------:R-:W1:Y:S02]  /*2c80*/  SYNCS.PHASECHK.TRANS64.TRYWAIT P0, [R2+URZ+0xf0], R4 ;  /* 0x0000f004020075a7 */ /* 0x000e6400080011ff */
[----:B-1----:R-:W-:Y:S05]  /*2c90*/  @!P0 BRA `(.L_x_49) ;  /* 0x0000005000888947 */ /* 0x002fea0003800000 */
.L_x_135:
[----:B------:R-:W-:Y:S01]  /*2ca0*/  ULEA UR4, UR5, UR6, 0x3 ;  /* 0x0000000605047291 */ /* 0x000fe2000f8e18ff */
[----:B-1----:R-:W-:Y:S01]  /*2cb0*/  PRMT R2, RZ, 0x654, R5 ;  /* 0x00000654ff027816 */ /* 0x002fe20000000005 */
[----:B------:R-:W-:Y:S01]  /*2cc0*/  @!P2 IMAD.MOV.U32 R4, RZ, RZ, 0x10 ;  /* 0x00000010ff04a424 */ /* 0x000fe200078e00ff */
[----:B------:R-:W-:Y:S01]  /*2cd0*/  SHF.L.U32 R5, R12, 0x1f, RZ ;  /* 0x0000001f0c057819 */ /* 0x000fe200000006ff */
[----:B------:R-:W-:Y:S01]  /*2ce0*/  UIADD3 UR7, UPT, UPT, UR4, 0x90, URZ ;  /* 0x0000009004077890 */ /* 0x000fe2000fffe0ff */
[----:B------:R1:W-:Y:S05]  /*2cf0*/  SYNCS.ARRIVE.TRANS64.RED.A1T0 RZ, [R2+URZ], RZ ;  /* 0x000000ff02ff79a7 */ /* 0x0003ea00081004ff */
[----:B------:R-:W-:Y:S01]  /*2d00*/  IMAD.U32 R6, RZ, RZ, UR7 ;  /* 0x00000007ff067e24 */ /* 0x000fe2000f8e00ff */
[----:B------:R-:W2:Y:S04]  /*2d10*/  SYNCS.PHASECHK.TRANS64.TRYWAIT P0, [UR4+0xa0], R5 ;  /* 0x0000a005ff0075a7 */ /* 0x000ea80008001104 */
[----:B------:R-:W-:Y:S01]  /*2d20*/  PRMT R6, R0, 0x654, R6 ;  /* 0x0000065400067816 */ /* 0x000fe20000000006 */
[----:B-12---:R-:W-:Y:S06]  /*2d30*/  @!P0 BRA `(.L_x_50) ;  /* 0x0000005000748947 */ /* 0x006fec0003800000 */
.L_x_137:
[----:B------:R-:W-:Y:S01]  /*2d40*/  ULEA UR8, UR5, UR6, 0x4 ;  /* 0x0000000605087291 */ /* 0x000fe2000f8e20ff */
[----:B------:R-:W-:Y:S01]  /*2d50*/  SEL R3, R6, R3, !P2 ;  /* 0x0000000306037207 */ /* 0x000fe20005000000 */
[----:B------:R-:W-:Y:S01]  /*2d60*/  UIADD3 UR9, UPT, UPT, UR4, 0x90, URZ ;  /* 0x0000009004097890 */ /* 0x000fe2000fffe0ff */
[----:B-1----:R-:W-:Y:S01]  /*2d70*/  LEA R2, R11, UR6, 0x3 ;  /* 0x000000060b027c11 */ /* 0x002fe2000f8e18ff */
[----:B------:R-:W-:Y:S01]  /*2d80*/  UIADD3 UR8, UPT, UPT, UR8, 0x120, URZ ;  /* 0x0000012008087890 */ /* 0x000fe2000fffe0ff */
[----:B------:R1:W-:Y:S01]  /*2d90*/  @!P2 SYNCS.ARRIVE.TRANS64.RED RZ, [R3+URZ], R4 ;  /* 0x0000000403ffa9a7 */ /* 0x0003e200080004ff */
[----:B------:R-:W-:Y:S01]  /*2da0*/  UIADD3 UR4, UPT, UPT, UR5, 0x1, URZ ;  /* 0x0000000105047890 */ /* 0x000fe2000fffe0ff */
[----:B------:R-:W-:-:S03]  /*2db0*/  VIADD R8, R8, 0x1 ;  /* 0x0000000108087836 */ /* 0x000fc60000000000 */
[----:B------:R-:W-:Y:S02]  /*2dc0*/  UISETP.NE.AND UP0, UPT, UR4, 0x2, UPT ;  /* 0x000000020400788c */ /* 0x000fe4000bf05270 */
[----:B------:R-:W-:Y:S01]  /*2dd0*/  ISETP.NE.AND P0, PT, R8, 0x2, PT ;  /* 0x000000020800780c */ /* 0x000fe20003f05270 */
[----:B------:R-:W-:Y:S06]  /*2de0*/  UGETNEXTWORKID.BROADCAST [UR8], [UR9] ;  /* 0x00000000080073ca */ /* 0x000fec0008000100 */
[----:B------:R-:W-:Y:S02]  /*2df0*/  USEL UR7, URZ, 0x1, UP0 ;  /* 0x00000001ff077887 */ /* 0x000fe40008000000 */
[----:B------:R-:W-:-:S04]  /*2e00*/  USEL UR5, UR4, URZ, UP0 ;  /* 0x000000ff04057287 */ /* 0x000fc80008000000 */
[----:B------:R-:W-:Y:S02]  /*2e10*/  LOP3.LUT R12, R12, UR7, RZ, 0x3c, !PT ;  /* 0x000000070c0c7c12 */ /* 0x000fe4000f8e3cff */
[----:B-1----:R-:W-:-:S04]  /*2e20*/  SHF.L.U32 R4, R10, 0x1f, RZ ;  /* 0x0000001f0a047819 */ /* 0x002fc800000006ff */
[----:B------:R-:W1:Y:S02]  /*2e30*/  SYNCS.PHASECHK.TRANS64.TRYWAIT P1, [R2+URZ+0x90], R4 ;  /* 0x00009004020075a7 */ /* 0x000e6400080211ff */
[----:B-1----:R-:W-:Y:S05]  /*2e40*/  @!P1 BRA `(.L_x_51) ;  /* 0x0000005000489947 */ /* 0x002fea0003800000 */
.L_x_138:
[C---:B-1----:R-:W-:Y:S01]  /*2e50*/  LEA R4, R11.reuse, UR6, 0x4 ;  /* 0x000000060b047c11 */ /* 0x042fe2000f8e20ff */
[----:B------:R-:W-:Y:S01]  /*2e60*/  VIADD R2, R2, 0xa0 ;  /* 0x000000a002027836 */ /* 0x000fe20000000000 */
[----:B------:R-:W-:Y:S01]  /*2e70*/  SEL R8, R8, RZ, P0 ;  /* 0x000000ff08087207 */ /* 0x000fe20000000000 */
[----:B------:R-:W-:-:S03]  /*2e80*/  VIADD R11, R11, 0x1 ;  /* 0x000000010b0b7836 */ /* 0x000fc60000000000 */
[----:B------:R-:W1:Y:S01]  /*2e90*/  LDS.128 R4, [R4+0x120] ;  /* 0x0001200004047984 */ /* 0x000e620000000c00 */
[----:B------:R-:W-:Y:S02]  /*2ea0*/  PRMT R2, RZ, 0x654, R2 ;  /* 0x00000654ff027816 */ /* 0x000fe40000000002 */
[C---:B------:R-:W-:Y:S01]  /*2eb0*/  ISETP.NE.AND P1, PT, R11.reuse, 0x2, PT ;  /* 0x000000020b00780c */ /* 0x040fe20003f25270 */
[----:B------:R-:W-:Y:S01]  /*2ec0*/  @!PT LDS RZ, [RZ] ;  /* 0x00000000fffff984 */ /* 0x000fe20000000800 */
[----:B------:R-:W-:Y:S01]  /*2ed0*/  @!PT LDS RZ, [RZ] ;  /* 0x00000000fffff984 */ /* 0x000fe20000000800 */
[----:B------:R-:W-:Y:S01]  /*2ee0*/  @!PT LDS RZ, [RZ] ;  /* 0x00000000fffff984 */ /* 0x000fe20000000800 */
[----:B------:R-:W-:Y:S01]  /*2ef0*/  @!PT LDS RZ, [RZ] ;  /* 0x00000000fffff984 */ /* 0x000fe20000000800 */
[----:B------:R2:W-:Y:S06]  /*2f00*/  MEMBAR.ALL.CTA ;  /* 0x0000000000007992 */ /* 0x0005ec0000008000 */
[----:B--2---:R-:W2:Y:S01]  /*2f10*/  FENCE.VIEW.ASYNC.S ;  /* 0x00000000000073c6 */ /* 0x004ea20000000000 */
[----:B------:R-:W-:Y:S01]  /*2f20*/  SEL R11, R11, RZ, P1 ;  /* 0x000000ff0b0b7207 */ /* 0x000fe20000800000 */
[----:B--2---:R2:W-:Y:S01]  /*2f30*/  SYNCS.ARRIVE.TRANS64.RED.A1T0 RZ, [R2+URZ], RZ ;  /* 0x000000ff02ff79a7 */ /* 0x0045e200081004ff */
[----:B-1----:R-:W-:-:S02]  /*2f40*/  LOP3.LUT P3, RZ, R6, 0x1, RZ, 0xc0, !PT ;  /* 0x0000000106ff7812 */ /* 0x002fc4000786c0ff */
[----:B------:R-:W-:-:S04]  /*2f50*/  SEL R4, RZ, 0x1, P1 ;  /* 0x00000001ff047807 */ /* 0x000fc80000800000 */
[----:B------:R-:W-:Y:S02]  /*2f60*/  LOP3.LUT R10, R10, R4, RZ, 0x3c, !PT ;  /* 0x000000040a0a7212 */ /* 0x000fe400078e3cff */
[----:B--2---:R-:W-:-:S04]  /*2f70*/  SEL R2, RZ, 0x1, P0 ;  /* 0x00000001ff027807 */ /* 0x004fc80000000000 */
[----:B------:R-:W-:Y:S01]  /*2f80*/  LOP3.LUT R9, R9, R2, RZ, 0x3c, !PT ;  /* 0x0000000209097212 */ /* 0x000fe200078e3cff */
[----:B------:R-:W-:Y:S06]  /*2f90*/  @P3 BRA `(.L_x_52) ;  /* 0xfffffffc002c3947 */ /* 0x000fec000383ffff */
[----:B------:R-:W-:Y:S01]  /*2fa0*/  ULEA UR4, UR5, UR6, 0x3 ;  /* 0x0000000605047291 */ /* 0x000fe2000f8e18ff */
[----:B------:R-:W-:-:S08]  /*2fb0*/  SHF.L.U32 R2, R12, 0x1f, RZ ;  /* 0x0000001f0c027819 */ /* 0x000fd000000006ff */
[----:B------:R-:W1:Y:S02]  /*2fc0*/  SYNCS.PHASECHK.TRANS64 P0, [UR4+0xa0], R2 ;  /* 0x0000a002ff0075a7 */ /* 0x000e640008001004 */
[----:B-1----:R-:W-:Y:S05]  /*2fd0*/  @P0 BRA `(.L_x_53) ;  /* 0x0000000000080947 */ /* 0x002fea0003800000 */
[----:B------:R-:W1:Y:S02]  /*2fe0*/  SYNCS.PHASECHK.TRANS64.TRYWAIT P0, [UR4+0xa0], R2 ;  /* 0x0000a002ff0075a7 */ /* 0x000e640008001104 */
[----:B-1----:R-:W-:Y:S05]  /*2ff0*/  @!P0 BRA `(.L_x_54) ;  /* 0x0000004c00f08947 */ /* 0x002fea0003800000 */
.L_x_53:
[----:B------:R-:W-:-:S04]  /*3000*/  UIADD3 UR7, UPT, UPT, UR5, 0x1, URZ ;  /* 0x0000000105077890 */ /* 0x000fc8000fffe0ff */
[----:B------:R-:W-:-:S04]  /*3010*/  UISETP.NE.AND UP0, UPT, UR7, 0x2, UPT ;  /* 0x000000020700788c */ /* 0x000fc8000bf05270 */
[----:B------:R-:W-:Y:S02]  /*3020*/  USEL UR8, URZ, 0x1, UP0 ;  /* 0x00000001ff087887 */ /* 0x000fe40008000000 */
[----:B------:R-:W-:-:S04]  /*3030*/  USEL UR7, UR7, URZ, UP0 ;  /* 0x000000ff07077287 */ /* 0x000fc80008000000 */
[----:B------:R-:W-:Y:S01]  /*3040*/  ULEA UR7, UR7, UR6, 0x3 ;  /* 0x0000000607077291 */ /* 0x000fe2000f8e18ff */
[----:B-1----:R-:W-:-:S04]  /*3050*/  LOP3.LUT R2, R12, UR8, RZ, 0x3c, !PT ;  /* 0x000000080c027c12 */ /* 0x002fc8000f8e3cff */
[----:B------:R-:W-:-:S04]  /*3060*/  SHF.L.U32 R0, R2, 0x1f, RZ ;  /* 0x0000001f02007819 */ /* 0x000fc800000006ff */
[----:B------:R-:W1:Y:S02]  /*3070*/  SYNCS.PHASECHK.TRANS64 P0, [UR7+0xa0], R0 ;  /* 0x0000a000ff0075a7 */ /* 0x000e640008001007 */
[----:B-1----:R-:W-:Y:S05]  /*3080*/  @P0 EXIT ;  /* 0x000000000000094d */ /* 0x002fea0003800000 */
[----:B------:R-:W-:Y:S02]  /*3090*/  SHF.L.U32 R2, R2, 0x1f, RZ ;  /* 0x0000001f02027819 */ /* 0x000fe400000006ff */
[----:B------:R-:W-:-:S07]  /*30a0*/  MOV R0, UR7 ;  /* 0x0000000700007c02 */ /* 0x000fce0008000f00 */
.L_x_55:
[----:B-1----:R1:W2:Y:S02]  /*30b0*/  SYNCS.PHASECHK.TRANS64.TRYWAIT P0, [R0+URZ+0xa0], R2 ;  /* 0x0000a002000075a7 */ /* 0x0022a400080011ff */
[----:B--2---:R-:W-:Y:S05]  /*30c0*/  @!P0 NANOSLEEP.SYNCS 0x989680 ;  /* 0x009896800000895d */ /* 0x004fea0003900000 */
[----:B------:R-:W2:Y:S02]  /*30d0*/  @!P0 SYNCS.PHASECHK.TRANS64 P0, [R0+URZ+0xa0], R2 ;  /* 0x0000a002000085a7 */ /* 0x000ea400080010ff */
[----:B--2---:R-:W-:Y:S05]  /*30e0*/  @P0 EXIT ;  /* 0x000000000000094d */ /* 0x004fea0003800000 */
[----:B------:R-:W-:Y:S05]  /*30f0*/  BRA `(.L_x_55) ;  /* 0xfffffffc00ec7947 */ /* 0x000fea000383ffff */
.L_x_48:
[----:B------:R-:W-:Y:S05]  /*3100*/  BRA.U UP4, `(.L_x_56) ;  /* 0x0000001104447547 */ /* 0x000fea000b800000 */
[----:B------:R-:W-:Y:S01]  /*3110*/  UMOV UR4, 0x40 ;  /* 0x0000004000047882 */ /* 0x000fe20000000000 */
[----:B------:R-:W-:Y:S01]  /*3120*/  NOP ;  /* 0x0000000000007918 */ /* 0x000fe20000000000 */
[----:B------:R-:W-:Y:S01]  /*3130*/  ULEA UR5, UR54, UR4, 0x18 ;  /* 0x0000000436057291 */ /* 0x000fe2000f8ec0ff */
[----:B------:R-:W-:Y:S02]  /*3140*/  UMOV UR6, 0x400 ;  /* 0x0000040000067882 */ /* 0x000fe40000000000 */
[----:B------:R-:W-:-:S06]  /*3150*/  ULEA UR6, UR54, UR6, 0x18 ;  /* 0x0000000636067291 */ /* 0x000fcc000f8ec0ff */
[----:B------:R-:W1:Y:S02]  /*3160*/  LDS.U8 R0, [UR5+0x1c] ;  /* 0x00001c05ff007984 */ /* 0x000e640008000000 */
[----:B-1----:R-:W-:-:S13]  /*3170*/  ISETP.NE.AND P0, PT, R0, RZ, PT ;  /* 0x000000ff0000720c */ /* 0x002fda0003f05270 */
[----:B------:R-:W-:Y:S05]  /*3180*/  @P0 BRA `(.L_x_57) ;  /* 0x0000000000580947 */ /* 0x000fea0003800000 */
[----:B------:R-:W-:-:S13]  /*3190*/  ELECT P0, URZ, PT ;  /* 0x0000000000ff782f */ /* 0x000fda0003800000 */
[----:B------:R-:W-:Y:S05]  /*31a0*/  @!P0 BRA `(.L_x_58) ;  /* 0x0000000000608947 */ /* 0x000fea0003800000 */
[----:B------:R-:W-:Y:S01]  /*31b0*/  UMOV UR4, 0x10 ;  /* 0x0000001000047882 */ /* 0x000fe20000000000 */
[----:B------:R-:W-:Y:S01]  /*31c0*/  HFMA2 R0, -RZ, RZ, 0, 5.9604644775390625e-08 ;  /* 0x00000001ff007431 */ /* 0x000fe200000001ff */
[----:B------:R-:W-:-:S03]  /*31d0*/  MOV R3, 0xffff ;  /* 0x0000ffff00037802 */ /* 0x000fc60000000f00 */
[----:B------:R-:W-:Y:S04]  /*31e0*/  DEPBAR.LE SB1, 0x36 ;  /* 0x00009d800000791a */ /* 0x000fe80000000000 */
[----:B------:R-:W1:Y:S02]  /*31f0*/  UTCATOMSWS.FIND_AND_SET.ALIGN UP0, UR4, UR4 ;  /* 0x00000004000475e3 */ /* 0x000e640008000800 */
[----:B-1----:R-:W-:Y:S01]  /*3200*/  MOV R4, UR4 ;  /* 0x0000000400047c02 */ /* 0x002fe20008000f00 */
[----:B------:R-:W-:Y:S06]  /*3210*/  BRA.U UP0, `(.L_x_59) ;  /* 0x0000000100187547 */ /* 0x000fec000b800000 */
.L_x_60:
[----:B------:R-:W-:Y:S05]  /*3220*/  NANOSLEEP 0x64 ;  /* 0x000000640000795d */ /* 0x000fea0003800000 */
[----:B------:R-:W-:-:S05]  /*3230*/  UMOV UR4, 0x10 ;  /* 0x0000001000047882 */ /* 0x000fca0000000000 */
[----:B------:R-:W-:Y:S04]  /*3240*/  DEPBAR.LE SB1, 0x36 ;  /* 0x00009d800000791a */ /* 0x000fe80000000000 */
[----:B------:R-:W1:Y:S02]  /*3250*/  UTCATOMSWS.FIND_AND_SET.ALIGN UP0, UR4, UR4 ;  /* 0x00000004000475e3 */ /* 0x000e640008000800 */
[----:B-1----:R-:W-:Y:S01]  /*3260*/  MOV R4, UR4 ;  /* 0x0000000400047c02 */ /* 0x002fe20008000f00 */
[----:B------:R-:W-:Y:S05]  /*3270*/  BRA.U !UP0, `(.L_x_60) ;  /* 0xfffffffd08e87547 */ /* 0x000fea000b83ffff */
.L_x_59:
[-C--:B------:R-:W-:Y:S02]  /*3280*/  SHF.L.U32 R3, R3, R4.reuse, RZ ;  /* 0x0000000403037219 */ /* 0x080fe400000006ff */
[----:B------:R-:W-:Y:S01]  /*3290*/  SHF.L.U32 R0, R0, R4, RZ ;  /* 0x0000000400007219 */ /* 0x000fe200000006ff */
[----:B------:R-:W-:Y:S02]  /*32a0*/  IMAD.SHL.U32 R4, R4, 0x20, RZ ;  /* 0x0000002004047824 */ /* 0x000fe400078e00ff */
[----:B------:R1:W-:Y:S04]  /*32b0*/  ATOMS.OR RZ, [UR5+0x14], R3 ;  /* 0x00001403ffff798c */ /* 0x0003e8000b000005 */
[----:B------:R1:W-:Y:S04]  /*32c0*/  ATOMS.OR RZ, [UR5+0x18], R0 ;  /* 0x00001800ffff798c */ /* 0x0003e8000b000005 */
[----:B------:R1:W-:Y:S01]  /*32d0*/  STS [UR6+0x140], R4 ;  /* 0x00014004ff007988 */ /* 0x0003e20008000806 */
[----:B------:R-:W-:Y:S05]  /*32e0*/  BRA `(.L_x_58) ;  /* 0x0000000000107947 */ /* 0x000fea0003800000 */
.L_x_57:
[----:B------:R-:W-:Y:S02]  /*32f0*/  MOV R0, 0xffffffff ;  /* 0xffffffff00007802 */ /* 0x000fe40000000f00 */
[----:B------:R-:W-:-:S03]  /*3300*/  MOV R4, 0x3330 ;  /* 0x0000333000047802 */ /* 0x000fc60000000f00 */
[----:B------:R1:W-:Y:S04]  /*3310*/  STS [UR6+0x140], R0 ;  /* 0x00014000ff007988 */ /* 0x0003e80008000806 */
[----:B-1---5:R-:W-:Y:S05]  /*3320*/  CALL.REL.NOINC `($__internal_1_$__cuda_sm10x_tcgen05_guardrail_trap_phase_invalid_during_alloc) ;  /* 0x0000005000c87944 */ /* 0x022fea0003c00000 */
.L_x_58:
[----:B------:R-:W-:Y:S05]  /*3330*/  WARPSYNC.ALL ;  /* 0x0000000000007948 */ /* 0x000fea0003800000 */
[----:B------:R-:W2:Y:S01]  /*3340*/  S2UR UR4, SR_CgaCtaId ;  /* 0x00000000000479c3 */ /* 0x000ea20000008800 */
[----:B------:R-:W-:Y:S01]  /*3350*/  UMOV UR41, 0x400 ;  /* 0x0000040000297882 */ /* 0x000fe20000000000 */
[----:B------:R-:W-:-:S06]  /*3360*/  NOP ;  /* 0x0000000000007918 */ /* 0x000fcc0000000000 */
[----:B------:R-:W-:Y:S06]  /*3370*/  BAR.ARV 0x6, 0xa0 ;  /* 0x0182800000007b1d */ /* 0x000fec0000002000 */
[----:B------:R-:W3:Y:S01]  /*3380*/  LDCU UR6, c[0x0][0x38c] ;  /* 0x00007180ff0677ac */ /* 0x000ee20008000800 */
[----:B------:R-:W-:Y:S01]  /*3390*/  LOP3.LUT R2, R2, 0xffff, RZ, 0xc0, !PT ;  /* 0x0000ffff02027812 */ /* 0x000fe200078ec0ff */
[----:B------:R-:W-:Y:S01]  /*33a0*/  IMAD.MOV.U32 R11, RZ, RZ, 0x1 ;  /* 0x00000001ff0b7424 */ /* 0x000fe200078e00ff */
[----:B------:R-:W-:Y:S01]  /*33b0*/  CS2R R8, SRZ ;  /* 0x0000000000087805 */ /* 0x000fe2000001ff00 */
[----:B------:R-:W4:Y:S01]  /*33c0*/  LDCU UR7, c[0x0][0x38c] ;  /* 0x00007180ff0777ac */ /* 0x000f220008000800 */
[----:B------:R-:W-:Y:S01]  /*33d0*/  R2UR UR42, R2 ;  /* 0x00000000022a72ca */ /* 0x000fe200000e0000 */
[----:B------:R-:W-:Y:S01]  /*33e0*/  IMAD.MOV.U32 R10, RZ, RZ, RZ ;  /* 0x000000ffff0a7224 */ /* 0x000fe200078e00ff */
[----:B------:R-:W-:Y:S01]  /*33f0*/  UMOV UR45, URZ ;  /* 0x000000ff002d7c82 */ /* 0x000fe20008000000 */
[----:B------:R-:W-:Y:S01]  /*3400*/  UMOV UR39, URZ ;  /* 0x000000ff00277c82 */ /* 0x000fe20008000000 */
[----:B--2---:R-:W-:Y:S01]  /*3410*/  ULEA UR41, UR4, UR41, 0x18 ;  /* 0x0000002904297291 */ /* 0x004fe2000f8ec0ff */
[----:B------:R-:W-:Y:S01]  /*3420*/  UMOV UR62, 0x0 ;  /* 0x00000000003e7882 */ /* 0x000fe20000000000 */
[----:B------:R-:W-:-:S02]  /*3430*/  UMOV UR63, 0x4100910 ;  /* 0x04100910003f7882 */ /* 0x000fc40000000000 */
[----:B------:R-:W-:Y:S02]  /*3440*/  UIADD3 UR5, UPT, UPT, UR41, 0x6800, URZ ;  /* 0x0000680029057890 */ /* 0x000fe4000fffe0ff */
[----:B------:R-:W-:Y:S02]  /*3450*/  UIADD3 UR4, UPT, UPT, UR41, 0x1a800, URZ ;  /* 0x0001a80029047890 */ /* 0x000fe4000fffe0ff */
[----:B---3--:R-:W-:Y:S01]  /*3460*/  UIADD3 UR6, UPT, UPT, UR6, 0x3f, URZ ;  /* 0x0000003f06067890 */ /* 0x008fe2000fffe0ff */
[----:B-1----:R-:W1:Y:S01]  /*3470*/  LDS R0, [UR41+0x140] ;  /* 0x00014029ff007984 */ /* 0x002e620008000800 */
[----:B------:R-:W-:Y:S02]  /*3480*/  USHF.R.U32.HI UR5, URZ, 0x4, UR5 ;  /* 0x00000004ff057899 */ /* 0x000fe40008011605 */
[----:B------:R-:W-:Y:S02]  /*3490*/  USHF.R.S32.HI UR47, URZ, 0x1f, UR6 ;  /* 0x0000001fff2f7899 */ /* 0x000fe40008011406 */
[----:B------:R-:W-:-:S02]  /*34a0*/  USHF.R.U32.HI UR4, URZ, 0x4, UR4 ;  /* 0x00000004ff047899 */ /* 0x000fc40008011604 */
[----:B------:R-:W-:Y:S02]  /*34b0*/  ULEA.HI UR47, UR47, UR6, URZ, 0x6 ;  /* 0x000000062f2f7291 */ /* 0x000fe4000f8f30ff */
[----:B------:R-:W-:Y:S02]  /*34c0*/  ULOP3.LUT UR5, UR5, 0x3fff, URZ, 0xc0, !UPT ;  /* 0x00003fff05057892 */ /* 0x000fe4000f8ec0ff */
[----:B------:R-:W-:Y:S02]  /*34d0*/  USHF.R.S32.HI UR47, URZ, 0x6, UR47 ;  /* 0x00000006ff2f7899 */ /* 0x000fe4000801142f */
[----:B------:R-:W-:Y:S02]  /*34e0*/  ULOP3.LUT UR4, UR4, 0x3fff, URZ, 0xc0, !UPT ;  /* 0x00003fff04047892 */ /* 0x000fe4000f8ec0ff */
[----:B------:R-:W-:Y:S01]  /*34f0*/  UISETP.LT.AND UP0, UPT, UR47, 0x1, UPT ;  /* 0x000000012f00788c */ /* 0x000fe2000bf01270 */
[----:B------:R-:W-:Y:S01]  /*3500*/  UMOV UR60, 0x0 ;  /* 0x00000000003c7882 */ /* 0x000fe20000000000 */
[----:B------:R-:W-:-:S02]  /*3510*/  UMOV UR61, 0x4100910 ;  /* 0x04100910003d7882 */ /* 0x000fc40000000000 */
[----:B------:R-:W-:Y:S01]  /*3520*/  USEL UR64, UR47, 0x1, !UP0 ;  /* 0x000000012f407887 */ /* 0x000fe2000c000000 */
[----:B------:R-:W-:Y:S01]  /*3530*/  UMOV UR58, 0x0 ;  /* 0x00000000003a7882 */ /* 0x000fe20000000000 */
[----:B------:R-:W-:Y:S01]  /*3540*/  UMOV UR59, 0x4100910 ;  /* 0x04100910003b7882 */ /* 0x000fe20000000000 */
[----:B------:R-:W-:Y:S01]  /*3550*/  UMOV UR56, 0x0 ;  /* 0x0000000000387882 */ /* 0x000fe20000000000 */
[----:B------:R-:W-:Y:S01]  /*3560*/  UMOV UR57, 0x4100910 ;  /* 0x0410091000397882 */ /* 0x000fe20000000000 */
[----:B------:R-:W-:Y:S01]  /*3570*/  UMOV UR54, 0x0 ;  /* 0x0000000000367882 */ /* 0x000fe20000000000 */
[----:B------:R-:W-:Y:S01]  /*3580*/  UMOV UR55, 0x4100910 ;  /* 0x0410091000377882 */ /* 0x000fe20000000000 */
[----:B------:R-:W-:Y:S01]  /*3590*/  UMOV UR52, 0x0 ;  /* 0x0000000000347882 */ /* 0x000fe20000000000 */
[----:B------:R-:W-:Y:S01]  /*35a0*/  UMOV UR53, 0x4100910 ;  /* 0x0410091000357882 */ /* 0x000fe20000000000 */
[----:B------:R-:W-:Y:S02]  /*35b0*/  ULOP3.LUT UR43, UR5, 0x10000, URZ, 0xfc, !UPT ;  /* 0x00010000052b7892 */ /* 0x000fe4000f8efcff */
[----:B------:R-:W-:-:S02]  /*35c0*/  ULOP3.LUT UR44, UR4, 0x10000, URZ, 0xfc, !UPT ;  /* 0x00010000042c7892 */ /* 0x000fc4000f8efcff */
[----:B------:R-:W-:Y:S02]  /*35d0*/  UIADD3 UR64, UPT, UPT, -UR64, URZ, URZ ;  /* 0x000000ff40407290 */ /* 0x000fe4000fffe1ff */
[----:B----4-:R-:W-:Y:S01]  /*35e0*/  UISETP.GE.AND UP4, UPT, UR7, 0x1, UPT ;  /* 0x000000010700788c */ /* 0x010fe2000bf86270 */
[----:B------:R-:W-:Y:S01]  /*35f0*/  UMOV UR50, 0x0 ;  /* 0x0000000000327882 */ /* 0x000fe20000000000 */
[----:B------:R-:W-:Y:S01]  /*3600*/  UMOV UR51, 0x4100910 ;  /* 0x0410091000337882 */ /* 0x000fe20000000000 */
[----:B------:R-:W-:Y:S01]  /*3610*/  UMOV UR48, 0x0 ;  /* 0x0000000000307882 */ /* 0x000fe20000000000 */
[----:B-1----:R-:W-:Y:S01]  /*3620*/  R2UR UR65, R0 ;  /* 0x00000000004172ca */ /* 0x002fe200000e0000 */
[----:B------:R-:W-:-:S14]  /*3630*/  UMOV UR49, 0x4100910 ;  /* 0x0410091000317882 */ /* 0x000fdc0000000000 */
.L_x_67:
[----:B------:R-:W-:Y:S02]  /*3640*/  LEA R0, R10, UR41, 0x3 ;  /* 0x000000290a007c11 */ /* 0x000fe4000f8e18ff */
[----:B------:R-:W-:Y:S02]  /*3650*/  SHF.L.U32 R2, R9, 0x1f, RZ ;  /* 0x0000001f09027819 */ /* 0x000fe400000006ff */
[----:B------:R-:W-:Y:S01]  /*3660*/  PLOP3.LUT P0, PT, PT, PT, UP4, 0x80, 0x8 ;  /* 0x000000000008781c */ /* 0x000fe20003f0f048 */
[----:B------:R-:W-:Y:S01]  /*3670*/  VIADD R3, R0, 0xa0 ;  /* 0x000000a000037836 */ /* 0x000fe20000000000 */
[----:B-1----:R-:W1:Y:S02]  /*3680*/  SYNCS.PHASECHK.TRANS64.TRYWAIT P1, [R0+URZ+0x90], R2 ;  /* 0x00009002000075a7 */ /* 0x002e6400080211ff */
[----:B-1-3--:R-:W-:Y:S09]  /*3690*/  @!P1 BRA `(.L_x_61) ;  /* 0x0000004800609947 */ /* 0x00aff20003800000 */
.L_x_140:
[----:B------:R-:W-:Y:S01]  /*36a0*/  LEA R4, R10, UR41, 0x4 ;  /* 0x000000290a047c11 */ /* 0x000fe2000f8e20ff */
[----:B------:R-:W-:Y:S01]  /*36b0*/  @UP4 ULEA UR4, UR39, UR41, 0x3 ;  /* 0x0000002927044291 */ /* 0x000fe2000f8e18ff */
[----:B------:R-:W-:Y:S01]  /*36c0*/  PLOP3.LUT P2, PT, PT, PT, PT, 0x80, 0x8 ;  /* 0x000000000008781c */ /* 0x000fe20003f4f070 */
[----:B------:R-:W-:Y:S01]  /*36d0*/  ULEA UR46, UR45, UR41, 0x3 ;  /* 0x000000292d2e7291 */ /* 0x000fe2000f8e18ff */
[----:B------:R-:W-:Y:S02]  /*36e0*/  PRMT R3, RZ, 0x654, R3 ;  /* 0x00000654ff037816 */ /* 0x000fe40000000003 */
[----:B------:R-:W2:Y:S01]  /*36f0*/  LDS.128 R4, [R4+0x120] ;  /* 0x0001200004047984 */ /* 0x000ea20000000c00 */
[----:B-1----:R-:W-:Y:S02]  /*3700*/  @P0 SHF.L.U32 R2, R8, 0x1f, RZ ;  /* 0x0000001f08020819 */ /* 0x002fe400000006ff */
[----:B------:R-:W-:Y:S01]  /*3710*/  SHF.L.U32 R0, R11, 0x1f, RZ ;  /* 0x0000001f0b007819 */ /* 0x000fe200000006ff */
[----:B------:R-:W-:Y:S01]  /*3720*/  @!PT LDS RZ, [RZ] ;  /* 0x00000000fffff984 */ /* 0x000fe20000000800 */
[----:B------:R-:W-:Y:S01]  /*3730*/  @!PT LDS RZ, [RZ] ;  /* 0x00000000fffff984 */ /* 0x000fe20000000800 */
[----:B------:R-:W-:Y:S01]  /*3740*/  @!PT LDS RZ, [RZ] ;  /* 0x00000000fffff984 */ /* 0x000fe20000000800 */
[----:B------:R-:W-:Y:S01]  /*3750*/  @!PT LDS RZ, [RZ] ;  /* 0x00000000fffff984 */ /* 0x000fe20000000800 */
[----:B------:R1:W-:Y:S06]  /*3760*/  MEMBAR.ALL.CTA ;  /* 0x0000000000007992 */ /* 0x0003ec0000008000 */
[----:B-1----:R-:W1:Y:S02]  /*3770*/  FENCE.VIEW.ASYNC.S ;  /* 0x00000000000073c6 */ /* 0x002e640000000000 */
[----:B-1----:R1:W-:Y:S01]  /*3780*/  SYNCS.ARRIVE.TRANS64.RED.A1T0 RZ, [R3+URZ], RZ ;  /* 0x000000ff03ff79a7 */ /* 0x0023e200081004ff */
[----:B------:R1:W3:Y:S01]  /*3790*/  @P0 SYNCS.PHASECHK.TRANS64.TRYWAIT P2, [UR4], R2 ;  /* 0x00000002ff0005a7 */ /* 0x0002e20008041104 */
[----:B------:R-:W-:Y:S01]  /*37a0*/  ULEA.HI UR4, UR45, UR45, URZ, 0x1 ;  /* 0x0000002d2d047291 */ /* 0x000fe2000f8f08ff */
[----:B--2---:R-:W-:-:S03]  /*37b0*/  LOP3.LUT P1, RZ, R6, 0x1, RZ, 0xc0, !PT ;  /* 0x0000000106ff7812 */ /* 0x004fc6000782c0ff */
[----:B------:R-:W-:Y:S02]  /*37c0*/  USHF.L.U32 UR5, UR4, 0x5, URZ ;  /* 0x0000000504057899 */ /* 0x000fe400080006ff */
[----:B------:R-:W-:Y:S02]  /*37d0*/  ULOP3.LUT UR36, UR4, 0xffe, URZ, 0xc0, !UPT ;  /* 0x00000ffe04247892 */ /* 0x000fe4000f8ec0ff */
[----:B------:R-:W-:Y:S02]  /*37e0*/  ULOP3.LUT UR4, UR5, 0xffffffc0, URZ, 0xc0, !UPT ;  /* 0xffffffc005047892 */ /* 0x000fe4000f8ec0ff */
[----:B------:R-:W-:Y:S02]  /*37f0*/  UIADD3 UR36, UPT, UPT, -UR36, UR45, URZ ;  /* 0x0000002d24247290 */ /* 0x000fe4000fffe1ff */
[----:B------:R-:W-:Y:S01]  /*3800*/  UIADD3 UR4, UPT, UPT, UR65, UR4, URZ ;  /* 0x0000000441047290 */ /* 0x000fe2000fffe0ff */
[----:B------:R-:W2:Y:S03]  /*3810*/  SYNCS.PHASECHK.TRANS64.TRYWAIT P0, [UR46+0xd0], R0 ;  /* 0x0000d000ff0075a7 */ /* 0x000ea6000800112e */
[----:B------:R-:W-:Y:S01]  /*3820*/  ULEA UR36, UR36, UR4, 0x14 ;  /* 0x0000000424247291 */ /* 0x000fe2000f8ea0ff */
[----:B-123--:R-:W-:Y:S11]  /*3830*/  @!P0 BRA `(.L_x_62) ;  /* 0x00000048000c8947 */ /* 0x00eff60003800000 */
.L_x_142:
[----:B------:R-:W-:Y:S01]  /*3840*/  IADD3 R10, PT, PT, R10, 0x1, RZ ;  /* 0x000000010a0a7810 */ /* 0x000fe20007ffe0ff */
[----:B------:R-:W-:Y:S06]  /*3850*/  BRA.U !UP4, `(.L_x_63) ;  /* 0x000000050c107547 */ /* 0x000fec000b800000 */
[----:B------:R-:W-:Y:S01]  /*3860*/  UPLOP3.LUT UP2, UPT, UPT, UPT, UPT, 0x40, 0x4 ;  /* 0x000000000004789c */ /* 0x000fe20003f4e870 */
[----:B------:R-:W-:Y:S01]  /*3870*/  UMOV UR38, UR64 ;  /* 0x0000004000267c82 */ /* 0x000fe20008000000 */
[----:B------:R-:W-:Y:S01]  /*3880*/  UMOV UR37, UR47 ;  /* 0x0000002f00257c82 */ /* 0x000fe20008000000 */
[----:B------:R-:W-:-:S08]  /*3890*/  UMOV UR5, UR39 ;  /* 0x0000002700057c82 */ /* 0x000fd00008000000 */
.L_x_66:
[----:B------:R-:W-:Y:S02]  /*38a0*/  UIADD3 UR38, UPT, UPT, UR38, 0x1, URZ ;  /* 0x0000000126267890 */ /* 0x000fe4000fffe0ff */
[----:B------:R-:W-:Y:S02]  /*38b0*/  ULEA UR7, UR5, UR41, 0x3 ;  /* 0x0000002905077291 */ /* 0x000fe4000f8e18ff */
[----:B------:R-:W-:Y:S01]  /*38c0*/  UISETP.NE.AND UP3, UPT, UR38, URZ, UPT ;  /* 0x000000ff2600728c */ /* 0x000fe2000bf65270 */
[----:B--23--:R-:W-:Y:S10]  /*38d0*/  @P2 BRA `(.L_x_64) ;  /* 0x00000000000c2947 */ /* 0x00cff40003800000 */
[----:B-1----:R-:W-:Y:S04]  /*38e0*/  SHF.L.U32 R2, R8, 0x1f, RZ ;  /* 0x0000001f08027819 */ /* 0x002fe800000006ff */
[----:B------:R-:W1:Y:S02]  /*38f0*/  SYNCS.PHASECHK.TRANS64.TRYWAIT P0, [UR7], R2 ;  /* 0x00000002ff0075a7 */ /* 0x000e640008001107 */
[----:B-1----:R-:W-:Y:S05]  /*3900*/  @!P0 BRA `(.L_x_65) ;  /* 0x0000004400f08947 */ /* 0x002fea0003800000 */
.L_x_64:
[----:B------:R-:W-:Y:S01]  /*3910*/  UISETP.NE.AND UP0, UPT, UR37, 0x1, UPT ;  /* 0x000000012500788c */ /* 0x000fe2000bf05270 */
[----:B------:R-:W-:Y:S01]  /*3920*/  PLOP3.LUT P2, PT, PT, PT, PT, 0x80, 0x8 ;  /* 0x000000000008781c */ /* 0x000fe20003f4f070 */
[----:B------:R-:W-:Y:S02]  /*3930*/  UIADD3 UR4, UPT, UPT, UR5, 0x1, URZ ;  /* 0x0000000105047890 */ /* 0x000fe4000fffe0ff */
[----:B------:R-:W-:Y:S02]  /*3940*/  UIADD3 UR40, UPT, UPT, UR7, 0x28, URZ ;  /* 0x0000002807287890 */ /* 0x000fe4000fffe0ff */
[----:B------:R-:W-:Y:S01]  /*3950*/  UISETP.NE.AND UP1, UPT, UR4, 0x5, UPT ;  /* 0x000000050400788c */ /* 0x000fe2000bf25270 */
[----:B------:R-:W-:Y:S01]  /*3960*/  PLOP3.LUT P0, PT, PT, PT, UP0, 0x80, 0x8 ;  /* 0x000000000008781c */ /* 0x000fe20003f0f008 */
[----:B------:R-:W-:Y:S02]  /*3970*/  UIADD3 UR37, UPT, UPT, UR37, -0x1, URZ ;  /* 0xffffffff25257890 */ /* 0x000fe4000fffe0ff */
[----:B------:R-:W-:Y:S02]  /*3980*/  USEL UR6, URZ, 0x1, UP1 ;  /* 0x00000001ff067887 */ /* 0x000fe40008800000 */
[----:B------:R-:W-:Y:S01]  /*3990*/  USEL UR39, UR4, URZ, UP1 ;  /* 0x000000ff04277287 */ /* 0x000fe20008800000 */
[----:B------:R-:W-:Y:S01]  /*39a0*/  UMOV UR7, 0x40004040 ;  /* 0x4000404000077882 */ /* 0x000fe20000000000 */
[----:B------:R-:W-:Y:S02]  /*39b0*/  UMOV UR35, 0x40004040 ;  /* 0x4000404000237882 */ /* 0x000fe40000000000 */
[----:B------:R-:W-:Y:S01]  /*39c0*/  @UP0 ULEA UR4, UR39, UR41, 0x3 ;  /* 0x0000002927040291 */ /* 0x000fe2000f8e18ff */
[----:B------:R-:W-:Y:S01]  /*39d0*/  LOP3.LUT R8, R8, UR6, RZ, 0x3c, !PT ;  /* 0x0000000608087c12 */ /* 0x000fe2000f8e3cff */
[----:B------:R-:W-:Y:S01]  /*39e0*/  ULEA UR6, UR5, UR44, 0xa ;  /* 0x0000002c05067291 */ /* 0x000fe2000f8e50ff */
[----:B------:R-:W-:Y:S02]  /*39f0*/  UMOV UR33, 0x40004040 ;  /* 0x4000404000217882 */ /* 0x000fe40000000000 */
[----:B-1----:R-:W-:Y:S01]  /*3a00*/  @P0 SHF.L.U32 R0, R8, 0x1f, RZ ;  /* 0x0000001f08000819 */ /* 0x002fe200000006ff */
[----:B------:R-:W-:Y:S02]  /*3a10*/  UIADD3 UR34, UPT, UPT, UR6, 0x2, URZ ;  /* 0x0000000206227890 */ /* 0x000fe4000fffe0ff */
[----:B------:R-:W-:Y:S01]  /*3a20*/  UIADD3 UR30, UPT, UPT, UR6, 0x4, URZ ;  /* 0x00000004061e7890 */ /* 0x000fe2000fffe0ff */
[----:B------:R2:W3:Y:S01]  /*3a30*/  @P0 SYNCS.PHASECHK.TRANS64.TRYWAIT P2, [UR4], R0 ;  /* 0x00000000ff0005a7 */ /* 0x0004e20008041104 */
[----:B------:R-:W-:Y:S02]  /*3a40*/  ULEA UR4, UR5, UR43, 0xa ;  /* 0x0000002b05047291 */ /* 0x000fe4000f8e50ff */
[----:B------:R-:W-:Y:S02]  /*3a50*/  UIADD3 UR26, UPT, UPT, UR6, 0x6, URZ ;  /* 0x00000006061a7890 */ /* 0x000fe4000fffe0ff */
        /* <DEDUP_REMOVED lines=10> */
[----:B------:R-:W-:Y:S01]  /*3b00*/  UIADD3 UR8, UPT, UPT, UR4, 0x206, URZ ;  /* 0x0000020604087890 */ /* 0x000fe2000fffe0ff */
[----:B------:R-:W-:Y:S01]  /*3b10*/  UMOV UR5, 0x40004040 ;  /* 0x4000404000057882 */ /* 0x000fe20000000000 */
[----:B------:R-:W-:Y:S01]  /*3b20*/  UMOV UR31, 0x40004040 ;  /* 0x40004040001f7882 */ /* 0x000fe20000000000 */
[----:B------:R1:W-:Y:S01]  /*3b30*/  UTCHMMA gdesc[UR4], gdesc[UR6], tmem[UR36], tmem[UR62], idesc[UR63], UP2 ;  /* 0x00ff3e06040075ea */ /* 0x0003e20009000024 */
[----:B------:R-:W-:Y:S01]  /*3b40*/  UPLOP3.LUT UP2, UPT, UPT, UPT, UPT, 0x80, 0x8 ;  /* 0x000000000008789c */ /* 0x000fe20003f4f070 */
[----:B------:R2:W-:Y:S01]  /*3b50*/  UTCHMMA gdesc[UR32], gdesc[UR34], tmem[UR36], tmem[UR60], idesc[UR61], UPT ;  /* 0x00ff3c22200075ea */ /* 0x0005e2000b800024 */
[----:B------:R-:W-:Y:S01]  /*3b60*/  UMOV UR29, 0x40004040 ;  /* 0x40004040001d7882 */ /* 0x000fe20000000000 */
[----:B------:R-:W-:Y:S01]  /*3b70*/  UMOV UR27, 0x40004040 ;  /* 0x40004040001b7882 */ /* 0x000fe20000000000 */
        /* <DEDUP_REMOVED lines=12> */
[----:B------:R-:W-:Y:S01]  /*3c40*/  UMOV UR9, 0x40004040 ;  /* 0x4000404000097882 */ /* 0x000fe20000000000 */
[----:B------:R2:W-:Y:S01]  /*3c50*/  UTCHMMA gdesc[UR12], gdesc[UR14], tmem[UR36], tmem[UR50], idesc[UR51], UPT ;  /* 0x00ff320e0c0075ea */ /* 0x0005e2000b800024 */
[----:B------:R2:W-:Y:S01]  /*3c60*/  UTCHMMA gdesc[UR8], gdesc[UR10], tmem[UR36], tmem[UR48], idesc[UR49], UPT ;  /* 0x00ff300a080075ea */ /* 0x0005e2000b800024 */
[----:B------:R2:W-:Y:S01]  /*3c70*/  UTCBAR.MULTICAST [UR40], URZ, UR42 ;  /* 0x000000ff280073e9 */ /* 0x0005e2000800082a */
[----:B-1----:R-:W-:Y:S01]  /*3c80*/  UMOV UR5, UR39 ;  /* 0x0000002700057c82 */ /* 0x002fe20008000000 */
[----:B------:R-:W-:Y:S05]  /*3c90*/  BRA.U UP3, `(.L_x_66) ;  /* 0xfffffffd03007547 */ /* 0x000fea000b83ffff */
.L_x_63:
[----:B------:R-:W-:Y:S01]  /*3ca0*/  UIADD3 UR4, UPT, UPT, UR45, 0x1, URZ ;  /* 0x000000012d047890 */ /* 0x000fe2000fffe0ff */
[C---:B------:R-:W-:Y:S01]  /*3cb0*/  ISETP.NE.AND P0, PT, R10.reuse, 0x2, PT ;  /* 0x000000020a00780c */ /* 0x040fe20003f05270 */
[----:B------:R-:W-:Y:S02]  /*3cc0*/  UIADD3 UR5, UPT, UPT, UR46, 0xb0, URZ ;  /* 0x000000b02e057890 */ /* 0x000fe4000fffe0ff */
[----:B------:R-:W-:Y:S01]  /*3cd0*/  UISETP.NE.AND UP0, UPT, UR4, 0x4, UPT ;  /* 0x000000040400788c */ /* 0x000fe2000bf05270 */
[----:B-12---:R-:W-:Y:S02]  /*3ce0*/  SEL R0, RZ, 0x1, P0 ;  /* 0x00000001ff007807 */ /* 0x006fe40000000000 */
[----:B------:R-:W-:Y:S01]  /*3cf0*/  SEL R10, R10, RZ, P0 ;  /* 0x000000ff0a0a7207 */ /* 0x000fe20000000000 */
[----:B------:R-:W-:Y:S01]  /*3d00*/  USEL UR6, URZ, 0x1, UP0 ;  /* 0x00000001ff067887 */ /* 0x000fe20008000000 */
[----:B------:R-:W-:Y:S01]  /*3d10*/  LOP3.LUT R9, R9, R0, RZ, 0x3c, !PT ;  /* 0x0000000009097212 */ /* 0x000fe200078e3cff */
[----:B------:R-:W-:Y:S01]  /*3d20*/  USEL UR45, UR4, URZ, UP0 ;  /* 0x000000ff042d7287 */ /* 0x000fe20008000000 */
[----:B------:R1:W-:Y:S03]  /*3d30*/  UTCBAR [UR5], URZ ;  /* 0x000000ff050073e9 */ /* 0x0003e600080000ff */
[----:B------:R-:W-:Y:S01]  /*3d40*/  LOP3.LUT R11, R11, UR6, RZ, 0x3c, !PT ;  /* 0x000000060b0b7c12 */ /* 0x000fe2000f8e3cff */
[----:B------:R-:W-:Y:S07]  /*3d50*/  @P1 BRA `(.L_x_67) ;  /* 0xfffffff800381947 */ /* 0x000fee000383ffff */
[----:B------:R-:W2:Y:S01]  /*3d60*/  S2UR UR8, SR_CgaCtaId ;  /* 0x00000000000879c3 */ /* 0x000ea20000008800 */
[----:B------:R-:W-:Y:S01]  /*3d70*/  ELECT P0, URZ, PT ;  /* 0x0000000000ff782f */ /* 0x000fe20003800000 */
[----:B------:R-:W-:Y:S01]  /*3d80*/  IMAD.MOV.U32 R0, RZ, RZ, 0x1 ;  /* 0x00000001ff007424 */ /* 0x000fe200078e00ff */
[----:B------:R-:W-:Y:S01]  /*3d90*/  UIADD3 UR41, UPT, UPT, UR41, 0xd0, URZ ;  /* 0x000000d029297890 */ /* 0x000fe2000fffe0ff */
[----:B------:R-:W-:Y:S01]  /*3da0*/  SHF.L.U32 R2, R11, 0x1f, RZ ;  /* 0x0000001f0b027819 */ /* 0x000fe200000006ff */
[----:B------:R-:W-:-:S03]  /*3db0*/  UMOV UR4, 0x40 ;  /* 0x0000004000047882 */ /* 0x000fc60000000000 */
[----:B------:R-:W-:Y:S01]  /*3dc0*/  UVIRTCOUNT.DEALLOC.SMPOOL 0x80 ;  /* 0x000000800000784c */ /* 0x000fe20000000000 */
[----:B--2---:R-:W-:Y:S02]  /*3dd0*/  ULEA UR8, UR8, UR4, 0x18 ;  /* 0x0000000408087291 */ /* 0x004fe4000f8ec0ff */
[----:B------:R-:W-:-:S07]  /*3de0*/  ULEA UR4, UR45, UR41, 0x3 ;  /* 0x000000292d047291 */ /* 0x000fce000f8e18ff */
[----:B------:R2:W-:Y:S02]  /*3df0*/  @P0 STS.U8 [UR8+0x1c], R0 ;  /* 0x00001c00ff000988 */ /* 0x0005e40008000008 */
[----:B------:R-:W4:Y:S02]  /*3e00*/  SYNCS.PHASECHK.TRANS64.TRYWAIT P0, [UR4], R2 ;  /* 0x00000002ff0075a7 */ /* 0x000f240008001104 */
[----:B--2-4-:R-:W-:Y:S05]  /*3e10*/  @!P0 BRA `(.L_x_68) ;  /* 0x0000004000c48947 */ /* 0x014fea0003800000 */
.L_x_145:
[----:B------:R-:W-:-:S04]  /*3e20*/  UIADD3 UR4, UPT, UPT, UR45, 0x1, URZ ;  /* 0x000000012d047890 */ /* 0x000fc8000fffe0ff */
[----:B------:R-:W-:-:S04]  /*3e30*/  UISETP.NE.AND UP0, UPT, UR4, 0x4, UPT ;  /* 0x000000040400788c */ /* 0x000fc8000bf05270 */
[----:B------:R-:W-:Y:S02]  /*3e40*/  USEL UR6, URZ, 0x1, UP0 ;  /* 0x00000001ff067887 */ /* 0x000fe40008000000 */
[----:B------:R-:W-:-:S04]  /*3e50*/  USEL UR4, UR4, URZ, UP0 ;  /* 0x000000ff04047287 */ /* 0x000fc80008000000 */
[----:B-1----:R-:W-:Y:S01]  /*3e60*/  ULEA UR5, UR4, UR41, 0x3 ;  /* 0x0000002904057291 */ /* 0x002fe2000f8e18ff */
[----:B--2---:R-:W-:-:S04]  /*3e70*/  LOP3.LUT R2, R11, UR6, RZ, 0x3c, !PT ;  /* 0x000000060b027c12 */ /* 0x004fc8000f8e3cff */
[----:B------:R-:W-:-:S04]  /*3e80*/  SHF.L.U32 R3, R2, 0x1f, RZ ;  /* 0x0000001f02037819 */ /* 0x000fc800000006ff */
[----:B------:R-:W1:Y:S02]  /*3e90*/  SYNCS.PHASECHK.TRANS64.TRYWAIT P0, [UR5], R3 ;  /* 0x00000003ff0075a7 */ /* 0x000e640008001105 */
[----:B-1----:R-:W-:Y:S05]  /*3ea0*/  @!P0 BRA `(.L_x_69) ;  /* 0x0000004000b88947 */ /* 0x002fea0003800000 */
.L_x_147:
        /* <DEDUP_REMOVED lines=9> */
.L_x_149:
[----:B------:R-:W-:-:S04]  /*3f40*/  UIADD3 UR4, UPT, UPT, UR4, 0x1, URZ ;  /* 0x0000000104047890 */ /* 0x000fc8000fffe0ff */
[----:B------:R-:W-:-:S04]  /*3f50*/  UISETP.NE.AND UP0, UPT, UR4, 0x4, UPT ;  /* 0x000000040400788c */ /* 0x000fc8000bf05270 */
[----:B------:R-:W-:Y:S02]  /*3f60*/  USEL UR5, URZ, 0x1, UP0 ;  /* 0x00000001ff057887 */ /* 0x000fe40008000000 */
[----:B------:R-:W-:-:S04]  /*3f70*/  USEL UR4, UR4, URZ, UP0 ;  /* 0x000000ff04047287 */ /* 0x000fc80008000000 */
[----:B------:R-:W-:Y:S01]  /*3f80*/  ULEA UR4, UR4, UR41, 0x3 ;  /* 0x0000002904047291 */ /* 0x000fe2000f8e18ff */
[----:B------:R-:W-:-:S04]  /*3f90*/  LOP3.LUT R2, R2, UR5, RZ, 0x3c, !PT ;  /* 0x0000000502027c12 */ /* 0x000fc8000f8e3cff */
[----:B------:R-:W-:-:S04]  /*3fa0*/  SHF.L.U32 R2, R2, 0x1f, RZ ;  /* 0x0000001f02027819 */ /* 0x000fc800000006ff */
[----:B------:R-:W2:Y:S02]  /*3fb0*/  SYNCS.PHASECHK.TRANS64.TRYWAIT P0, [UR4], R2 ;  /* 0x00000002ff0075a7 */ /* 0x000ea40008001104 */
[----:B--2---:R-:W-:Y:S05]  /*3fc0*/  @!P0 BRA `(.L_x_71) ;  /* 0x0000004000a08947 */ /* 0x004fea0003800000 */
.L_x_151:
[----:B------:R-:W-:Y:S01]  /*3fd0*/  NOP ;  /* 0x0000000000007918 */ /* 0x000fe20000000000 */
[----:B-1----:R-:W1:Y:S01]  /*3fe0*/  LDS R0, [UR8+0x14] ;  /* 0x00001408ff007984 */ /* 0x002e620008000800 */
[----:B------:R-:W-:Y:S01]  /*3ff0*/  ULOP3.LUT UR4, UR65, 0xffff, URZ, 0xc0, !UPT ;  /* 0x0000ffff41047892 */ /* 0x000fe2000f8ec0ff */
[----:B------:R-:W-:Y:S01]  /*4000*/  UMOV UR5, 0xffff ;  /* 0x0000ffff00057882 */ /* 0x000fe20000000000 */
[----:B------:R-:W-:Y:S02]  /*4010*/  UMOV UR6, 0x1 ;  /* 0x0000000100067882 */ /* 0x000fe40000000000 */
[----:B------:R-:W-:-:S04]  /*4020*/  USHF.R.U32.HI UR4, URZ, 0x5, UR4 ;  /* 0x00000005ff047899 */ /* 0x000fc80008011604 */
[----:B------:R-:W-:Y:S02]  /*4030*/  USHF.L.U32 UR5, UR5, UR4, URZ ;  /* 0x0000000405057299 */ /* 0x000fe400080006ff */
[----:B------:R-:W-:-:S04]  /*4040*/  USHF.L.U32 UR4, UR6, UR4, URZ ;  /* 0x0000000406047299 */ /* 0x000fc800080006ff */
[----:B-1----:R-:W-:-:S04]  /*4050*/  LOP3.LUT R0, R0, UR5, RZ, 0xc0, !PT ;  /* 0x0000000500007c12 */ /* 0x002fc8000f8ec0ff */
[----:B------:R-:W-:-:S13]  /*4060*/  ISETP.NE.AND P0, PT, R0, UR5, PT ;  /* 0x0000000500007c0c */ /* 0x000fda000bf05270 */
[----:B------:R-:W-:Y:S05]  /*4070*/  @P0 BRA `(.L_x_72) ;  /* 0x0000000000580947 */ /* 0x000fea0003800000 */
[----:B------:R-:W1:Y:S02]  /*4080*/  LDS R0, [UR8+0x18] ;  /* 0x00001808ff007984 */ /* 0x000e640008000800 */
[----:B-1----:R-:W-:-:S04]  /*4090*/  LOP3.LUT R0, R0, UR4, RZ, 0xc0, !PT ;  /* 0x0000000400007c12 */ /* 0x002fc8000f8ec0ff */
[----:B------:R-:W-:-:S13]  /*40a0*/  ISETP.NE.AND P0, PT, R0, UR4, PT ;  /* 0x0000000400007c0c */ /* 0x000fda000bf05270 */
[----:B------:R-:W-:Y:S05]  /*40b0*/  @P0 BRA `(.L_x_73) ;  /* 0x00000000003c0947 */ /* 0x000fea0003800000 */
[----:B------:R-:W1:Y:S01]  /*40c0*/  S2R R2, SR_LANEID ;  /* 0x0000000000027919 */ /* 0x000e620000000000 */
[----:B------:R-:W-:-:S06]  /*40d0*/  ULOP3.LUT UR5, URZ, UR5, URZ, 0x33, !UPT ;  /* 0x00000005ff057292 */ /* 0x000fcc000f8e33ff */
[----:B------:R-:W-:-:S04]  /*40e0*/  IMAD.U32 R0, RZ, RZ, UR5 ;  /* 0x00000005ff007e24 */ /* 0x000fc8000f8e00ff */
[----:B------:R2:W4:Y:S02]  /*40f0*/  REDUX UR7, R0 ;  /* 0x00000000000773c4 */ /* 0x0005240000000000 */
[----:B------:R1:W-:Y:S01]  /*4100*/  UTCATOMSWS.AND URZ, UR5 ;  /* 0x0000000500ff79e3 */ /* 0x0003e20008000000 */
[----:B--2---:R-:W-:Y:S01]  /*4110*/  LOP3.LUT R0, RZ, UR4, RZ, 0x33, !PT ;  /* 0x00000004ff007c12 */ /* 0x004fe2000f8e33ff */
[----:B------:R-:W-:Y:S02]  /*4120*/  VOTEU.ANY UR4, UPT, PT ;  /* 0x0000000000047886 */ /* 0x000fe400038e0100 */
[----:B------:R-:W-:Y:S02]  /*4130*/  UFLO.U32 UR4, UR4 ;  /* 0x00000004000472bd */ /* 0x000fe400080e0000 */
[----:B------:R-:W2:Y:S04]  /*4140*/  REDUX UR6, R0 ;  /* 0x00000000000673c4 */ /* 0x000ea80000000000 */
[----:B-1----:R-:W-:-:S02]  /*4150*/  ISETP.EQ.U32.AND P0, PT, R2, UR4, PT ;  /* 0x0000000402007c0c */ /* 0x002fc4000bf02070 */
[----:B----4-:R-:W-:-:S11]  /*4160*/  MOV R2, UR7 ;  /* 0x0000000700027c02 */ /* 0x010fd60008000f00 */
[----:B------:R1:W-:Y:S01]  /*4170*/  @P0 ATOMS.AND RZ, [UR8+0x14], R2 ;  /* 0x00001402ffff098c */ /* 0x0003e2000a800008 */
[----:B--2---:R-:W-:-:S05]  /*4180*/  IMAD.U32 R0, RZ, RZ, UR6 ;  /* 0x00000006ff007e24 */ /* 0x004fca000f8e00ff */
[----:B------:R1:W-:Y:S01]  /*4190*/  @P0 ATOMS.AND RZ, [UR8+0x18], R0 ;  /* 0x00001800ffff098c */ /* 0x0003e2000a800008 */
[----:B------:R-:W-:Y:S05]  /*41a0*/  BRA `(.L_x_74) ;  /* 0x0000000000147947 */ /* 0x000fea0003800000 */
.L_x_73:
[----:B------:R-:W-:Y:S02]  /*41b0*/  MOV R2, 0x41d0 ;  /* 0x000041d000027802 */ /* 0x000fe40000000f00 */
[----:B---3-5:R-:W-:Y:S05]  /*41c0*/  CALL.REL.NOINC `($__internal_0_$__cuda_sm10x_tcgen05_guardrail_trap_col_being_dealloced_not_returned_by_alloc) ;  /* 0x0000004400147944 */ /* 0x028fea0003c00000 */
[----:B------:R-:W-:Y:S05]  /*41d0*/  BRA `(.L_x_74) ;  /* 0x0000000000087947 */ /* 0x000fea0003800000 */
.L_x_72:
[----:B------:R-:W-:Y:S02]  /*41e0*/  MOV R2, 0x4200 ;  /* 0x0000420000027802 */ /* 0x000fe40000000f00 */
[----:B---3-5:R-:W-:Y:S05]  /*41f0*/  CALL.REL.NOINC `($__internal_2_$__cuda_sm10x_tcgen05_guardrail_trap_unallocated_columns_being_dealloced) ;  /* 0x0000004400207944 */ /* 0x028fea0003c00000 */
.L_x_74:
[----:B------:R-:W-:Y:S01]  /*4200*/  NOP ;  /* 0x0000000000007918 */ /* 0x000fe20000000000 */
[----:B------:R-:W-:Y:S05]  /*4210*/  EXIT ;  /* 0x000000000000794d */ /* 0x000fea0003800000 */
.L_x_56:
[----:B------:R-:W-:-:S09]  /*4220*/  UISETP.NE.OR UP0, UPT, UR22, 0x3, !UP3 ;  /* 0x000000031600788c */ /* 0x000fd2000df05670 */
[----:B------:R-:W-:Y:S05]  /*4230*/  BRA.U UP0, `(.L_x_75) ;  /* 0x0000000d00f07547 */ /* 0x000fea000b800000 */
[----:B------:R-:W1:Y:S01]  /*4240*/  LDCU UR33, c[0x0][0x370] ;  /* 0x00006e00ff2177ac */ /* 0x000e620008000800 */
[----:B------:R-:W2:Y:S01]  /*4250*/  LDC.64 R16, c[0x0][0x348] ;  /* 0x0000d200ff107b82 */ /* 0x000ea20000000a00 */
[----:B------:R-:W-:Y:S02]  /*4260*/  HFMA2 R13, -RZ, RZ, 0, 0 ;  /* 0x00000000ff0d7431 */ /* 0x000fe400000001ff */
[----:B------:R-:W-:Y:S01]  /*4270*/  IMAD.MOV.U32 R15, RZ, RZ, 0x1 ;  /* 0x00000001ff0f7424 */ /* 0x000fe200078e00ff */
[----:B------:R-:W1:Y:S01]  /*4280*/  LDCU.128 UR28, c[0x0][0xb10] ;  /* 0x00016200ff1c77ac */ /* 0x000e620008000c00 */
[----:B------:R-:W-:Y:S01]  /*4290*/  IMAD.MOV.U32 R14, RZ, RZ, RZ ;  /* 0x000000ffff0e7224 */ /* 0x000fe200078e00ff */
[----:B------:R-:W-:Y:S01]  /*42a0*/  MOV R7, 0x2000 ;  /* 0x0000200000077802 */ /* 0x000fe20000000f00 */
[----:B------:R-:W3:Y:S01]  /*42b0*/  LDCU UR32, c[0x0][0x374] ;  /* 0x00006e80ff2077ac */ /* 0x000ee20008000800 */
[----:B------:R-:W4:Y:S01]  /*42c0*/  LDC.64 R2, c[0x0][0x888] ;  /* 0x00022200ff027b82 */ /* 0x000f220000000a00 */
[----:B------:R-:W3:Y:S01]  /*42d0*/  LDCU UR15, c[0x0][0xb0c] ;  /* 0x00016180ff0f77ac */ /* 0x000ee20008000800 */
[----:B------:R-:W3:Y:S06]  /*42e0*/  LDCU UR38, c[0x0][0xb20] ;  /* 0x00016400ff2677ac */ /* 0x000eec0008000800 */
[----:B------:R-:W2:Y:S01]  /*42f0*/  LDC.64 R4, c[0x0][0x890] ;  /* 0x00022400ff047b82 */ /* 0x000ea20000000a00 */
[----:B------:R-:W3:Y:S01]  /*4300*/  LDCU UR4, c[0x0][0xb30] ;  /* 0x00016600ff0477ac */ /* 0x000ee20008000800 */
[----:B-1----:R-:W-:-:S02]  /*4310*/  UIMAD.WIDE.U32 UR6, UR33, UR28, URZ ;  /* 0x0000001c210672a5 */ /* 0x002fc4000f8e00ff */
[----:B---3--:R-:W-:Y:S01]  /*4320*/  UIMAD.WIDE.U32 UR8, UR32, UR31, URZ ;  /* 0x0000001f200872a5 */ /* 0x008fe2000f8e00ff */
[----:B------:R-:W-:Y:S01]  /*4330*/  UMOV UR24, 0x400 ;  /* 0x0000040000187882 */ /* 0x000fe20000000000 */
[----:B------:R-:W-:-:S03]  /*4340*/  UPLOP3.LUT UP3, UPT, UPT, UPT, UPT, 0x40, 0x4 ;  /* 0x000000000004789c */ /* 0x000fc60003f6e870 */
[----:B------:R-:W-:Y:S01]  /*4350*/  UMOV UR6, UR7 ;  /* 0x0000000700067c82 */ /* 0x000fe20008000000 */
[----:B------:R-:W-:Y:S01]  /*4360*/  UISETP.GE.AND UP0, UPT, UR42, 0x1, UPT ;  /* 0x000000012a00788c */ /* 0x000fe2000bf06270 */
[----:B------:R-:W-:Y:S01]  /*4370*/  UMOV UR34, UR9 ;  /* 0x0000000900227c82 */ /* 0x000fe20008000000 */
[----:B------:R-:W-:Y:S01]  /*4380*/  UISETP.NE.AND UP4, UPT, UR42, 0x1, UPT ;  /* 0x000000012a00788c */ /* 0x000fe2000bf85270 */
[----:B------:R-:W1:Y:S01]  /*4390*/  LDCU.64 UR16, c[0x0][0xb28] ;  /* 0x00016500ff1077ac */ /* 0x000e620008000a00 */
[----:B------:R-:W-:Y:S02]  /*43a0*/  ULEA UR24, UR54, UR24, 0x18 ;  /* 0x0000001836187291 */ /* 0x000fe4000f8ec0ff */
[----:B------:R-:W-:Y:S02]  /*43b0*/  UISETP.NE.AND UP6, UPT, UR15, 0x1, UPT ;  /* 0x000000010f00788c */ /* 0x000fe4000bfc5270 */
[----:B------:R-:W-:Y:S02]  /*43c0*/  UISETP.NE.AND UP5, UPT, UR30, 0x1, UPT ;  /* 0x000000011e00788c */ /* 0x000fe4000bfa5270 */
[----:B------:R-:W-:-:S02]  /*43d0*/  USHF.R.U32.HI UR35, URZ, UR29, UR6 ;  /* 0x0000001dff237299 */ /* 0x000fc40008011606 */
[----:B------:R-:W-:Y:S02]  /*43e0*/  USHF.R.U32.HI UR34, URZ, UR38, UR34 ;  /* 0x00000026ff227299 */ /* 0x000fe40008011622 */
[----:B------:R-:W-:Y:S01]  /*43f0*/  UISETP.NE.AND UP2, UPT, UR4, 0x1, UPT ;  /* 0x000000010400788c */ /* 0x000fe2000bf45270 */
[----:B------:R-:W-:-:S10]  /*4400*/  UMOV UR12, URZ ;  /* 0x000000ff000c7c82 */ /* 0x000fd40008000000 */
.L_x_84:
[C---:B------:R-:W-:Y:S02]  /*4410*/  LEA R12, R14.reuse, UR24, 0x3 ;  /* 0x000000180e0c7c11 */ /* 0x040fe4000f8e18ff */
[----:B------:R-:W-:Y:S02]  /*4420*/  SHF.L.U32 R0, R13, 0x1f, RZ ;  /* 0x0000001f0d007819 */ /* 0x000fe400000006ff */
[----:B------:R-:W-:Y:S02]  /*4430*/  LEA R8, R14, UR24, 0x4 ;  /* 0x000000180e087c11 */ /* 0x000fe4000f8e20ff */
[----:B---3--:R-:W3:Y:S02]  /*4440*/  SYNCS.PHASECHK.TRANS64.TRYWAIT P0, [R12+URZ+0x90], R0 ;  /* 0x000090000c0075a7 */ /* 0x008ee400080011ff */
[----:B---3--:R-:W-:Y:S05]  /*4450*/  @!P0 BRA `(.L_x_76) ;  /* 0x0000003c00948947 */ /* 0x008fea0003800000 */
.L_x_152:
[----:B------:R-:W1:Y:S01]  /*4460*/  LDS.128 R8, [R8+0x120] ;  /* 0x0001200008087984 */ /* 0x000e620000000c00 */
[----:B------:R-:W-:Y:S01]  /*4470*/  UISETP.GE.AND UP0, UPT, UR42, 0x1, UPT ;  /* 0x000000012a00788c */ /* 0x000fe2000bf06270 */
[----:B------:R-:W-:Y:S01]  /*4480*/  @!PT LDS RZ, [RZ] ;  /* 0x00000000fffff984 */ /* 0x000fe20000000800 */
[----:B------:R-:W-:Y:S01]  /*4490*/  @!PT LDS RZ, [RZ] ;  /* 0x00000000fffff984 */ /* 0x000fe20000000800 */
[----:B------:R-:W-:Y:S01]  /*44a0*/  @!PT LDS RZ, [RZ] ;  /* 0x00000000fffff984 */ /* 0x000fe20000000800 */
[----:B------:R-:W-:Y:S01]  /*44b0*/  @!PT LDS RZ, [RZ] ;  /* 0x00000000fffff984 */ /* 0x000fe20000000800 */
[----:B------:R2:W-:Y:S06]  /*44c0*/  MEMBAR.ALL.CTA ;  /* 0x0000000000007992 */ /* 0x0005ec0000008000 */
[----:B--2---:R-:W2:Y:S01]  /*44d0*/  FENCE.VIEW.ASYNC.S ;  /* 0x00000000000073c6 */ /* 0x004ea20000000000 */
[----:B-1----:R-:W-:Y:S11]  /*44e0*/  LOP3.LUT P0, RZ, R10, 0x1, RZ, 0xc0, !PT ;  /* 0x000000010aff7812 */ /* 0x002ff6000780c0ff */
[----:B------:R-:W-:Y:S02]  /*44f0*/  @!UPT UIADD3 URZ, UPT, UPT, URZ, URZ, URZ ;  /* 0x000000fffffff290 */ /* 0x000fe4000fffe0ff */
[----:B--2---:R-:W-:Y:S01]  /*4500*/  VOTEU.ANY UP1, P0 ;  /* 0x0000000000ff7886 */ /* 0x004fe20000020100 */
[----:B------:R-:W-:Y:S11]  /*4510*/  PLOP3.LUT P0, PT, PT, PT, UP1, 0x80, 0x8 ;  /* 0x000000000008781c */ /* 0x000ff60003f0f018 */
[----:B------:R-:W-:Y:S02]  /*4520*/  @!UPT UIADD3 URZ, UPT, UPT, URZ, URZ, URZ ;  /* 0x000000fffffff290 */ /* 0x000fe4000fffe0ff */
[----:B---3--:R-:W-:Y:S02]  /*4530*/  @P0 SHF.R.U32.HI R0, RZ, 0x10, R9 ;  /* 0x00000010ff000819 */ /* 0x008fe40000011609 */
[----:B------:R-:W-:Y:S02]  /*4540*/  @P0 MOV R6, R8 ;  /* 0x0000000800060202 */ /* 0x000fe40000000f00 */
[----:B------:R-:W-:Y:S01]  /*4550*/  @P0 R2UR UR4, R0 ;  /* 0x00000000000402ca */ /* 0x000fe200000e0000 */
[----:B------:R-:W-:Y:S01]  /*4560*/  VIADD R0, R12, 0xa0 ;  /* 0x000000a00c007836 */ /* 0x000fe20000000000 */
[----:B------:R-:W-:Y:S02]  /*4570*/  @P0 LOP3.LUT R8, R9, 0xffff, RZ, 0xc0, !PT ;  /* 0x0000ffff09080812 */ /* 0x000fe400078ec0ff */
[----:B------:R-:W-:Y:S02]  /*4580*/  @P0 R2UR UR6, R6 ;  /* 0x00000000060602ca */ /* 0x000fe400000e0000 */
[----:B------:R-:W-:Y:S02]  /*4590*/  PRMT R0, RZ, 0x654, R0 ;  /* 0x00000654ff007816 */ /* 0x000fe40000000000 */
[----:B------:R-:W-:Y:S02]  /*45a0*/  @P0 R2UR UR5, R8 ;  /* 0x00000000080502ca */ /* 0x000fe400000e0000 */
[----:B------:R1:W-:Y:S03]  /*45b0*/  SYNCS.ARRIVE.TRANS64.RED.A1T0 RZ, [R0+URZ], RZ ;  /* 0x000000ff00ff79a7 */ /* 0x0003e600081004ff */
[----:B------:R-:W-:Y:S04]  /*45c0*/  @UP1 UMOV UR27, UR4 ;  /* 0x00000004001b1c82 */ /* 0x000fe80008000000 */
[----:B------:R-:W-:Y:S04]  /*45d0*/  @UP1 UMOV UR14, UR6 ;  /* 0x00000006000e1c82 */ /* 0x000fe80008000000 */
[----:B------:R-:W-:Y:S01]  /*45e0*/  @UP1 UMOV UR13, UR5 ;  /* 0x00000005000d1c82 */ /* 0x000fe20008000000 */
[----:B------:R-:W-:Y:S05]  /*45f0*/  BRA.U !UP0, `(.L_x_77) ;  /* 0x0000000108a47547 */ /* 0x000fea000b800000 */
[----:B------:R-:W-:Y:S02]  /*4600*/  UIMAD.WIDE.U32 UR8, UR13, UR31, URZ ;  /* 0x0000001f0d0872a5 */ /* 0x000fe4000f8e00ff */
[----:B------:R-:W-:Y:S02]  /*4610*/  UIMAD.WIDE.U32 UR10, UR14, UR28, URZ ;  /* 0x0000001c0e0a72a5 */ /* 0x000fe4000f8e00ff */
[----:B------:R-:W-:Y:S02]  /*4620*/  USEL UR4, UR32, UR34, !UP5 ;  /* 0x0000002220047287 */ /* 0x000fe4000e800000 */
[----:B------:R-:W-:Y:S02]  /*4630*/  USEL UR7, UR33, UR35, !UP6 ;  /* 0x0000002321077287 */ /* 0x000fe4000f000000 */
[----:B------:R-:W-:Y:S02]  /*4640*/  UIMAD.WIDE.U32 UR18, UR4, UR16, URZ ;  /* 0x00000010041272a5 */ /* 0x000fe4000f8e00ff */
[----:B------:R-:W-:Y:S01]  /*4650*/  UIMAD.WIDE.U32 UR20, UR7, UR16, URZ ;  /* 0x00000010071472a5 */ /* 0x000fe2000f8e00ff */
[----:B------:R-:W-:Y:S02]  /*4660*/  UMOV UR5, UR9 ;  /* 0x0000000900057c82 */ /* 0x000fe40008000000 */
[----:B------:R-:W-:Y:S03]  /*4670*/  USHF.R.U32.HI UR6, URZ, UR38, UR5 ;  /* 0x00000026ff067299 */ /* 0x000fe60008011605 */
[----:B------:R-:W-:Y:S01]  /*4680*/  UMOV UR5, UR11 ;  /* 0x0000000b00057c82 */ /* 0x000fe20008000000 */
[----:B------:R-:W-:Y:S02]  /*4690*/  USEL UR6, UR13, UR6, !UP5 ;  /* 0x000000060d067287 */ /* 0x000fe4000e800000 */
[----:B------:R-:W-:Y:S02]  /*46a0*/  USHF.R.U32.HI UR8, URZ, UR29, UR5 ;  /* 0x0000001dff087299 */ /* 0x000fe40008011605 */
[----:B------:R-:W-:Y:S01]  /*46b0*/  UIMAD.WIDE.U32 UR10, UR6, UR16, URZ ;  /* 0x00000010060a72a5 */ /* 0x000fe2000f8e00ff */
[----:B------:R-:W-:Y:S02]  /*46c0*/  UMOV UR5, UR19 ;  /* 0x0000001300057c82 */ /* 0x000fe40008000000 */
[----:B------:R-:W-:Y:S03]  /*46d0*/  @UP4 USHF.R.U32.HI UR4, URZ, UR17, UR5 ;  /* 0x00000011ff044299 */ /* 0x000fe60008011605 */
[----:B------:R-:W-:Y:S01]  /*46e0*/  UMOV UR5, UR21 ;  /* 0x0000001500057c82 */ /* 0x000fe20008000000 */
[----:B------:R-:W-:Y:S02]  /*46f0*/  UIMAD UR4, UR42, UR4, URZ ;  /* 0x000000042a0472a4 */ /* 0x000fe4000f8e02ff */
[----:B------:R-:W-:Y:S02]  /*4700*/  @UP4 USHF.R.U32.HI UR7, URZ, UR17, UR5 ;  /* 0x00000011ff074299 */ /* 0x000fe40008011605 */
[----:B------:R-:W-:Y:S02]  /*4710*/  USEL UR5, UR14, UR8, !UP6 ;  /* 0x000000080e057287 */ /* 0x000fe4000f000000 */
[----:B------:R-:W-:Y:S02]  /*4720*/  UIMAD UR8, UR42, UR7, URZ ;  /* 0x000000072a0872a4 */ /* 0x000fe4000f8e02ff */
[----:B------:R-:W-:Y:S03]  /*4730*/  UISETP.GE.AND UP0, UPT, UR6, UR4, UPT ;  /* 0x000000040600728c */ /* 0x000fe6000bf06270 */
[----:B------:R-:W-:Y:S01]  /*4740*/  UMOV UR4, UR11 ;  /* 0x0000000b00047c82 */ /* 0x000fe20008000000 */
[----:B------:R-:W-:Y:S02]  /*4750*/  UISETP.GE.OR UP0, UPT, UR5, UR8, UP0 ;  /* 0x000000080500728c */ /* 0x000fe40008706670 */
[----:B------:R-:W-:Y:S02]  /*4760*/  USHF.R.U32.HI UR4, URZ, UR17, UR4 ;  /* 0x00000011ff047299 */ /* 0x000fe40008011604 */
[----:B------:R-:W-:Y:S02]  /*4770*/  UIMAD.WIDE.U32 UR8, UR5, UR16, URZ ;  /* 0x00000010050872a5 */ /* 0x000fe4000f8e00ff */
[----:B------:R-:W-:Y:S04]  /*4780*/  USEL UR10, UR6, UR4, !UP4 ;  /* 0x00000004060a7287 */ /* 0x000fe8000e000000 */
[----:B------:R-:W-:Y:S01]  /*4790*/  UIADD3 UR11, UPT, UPT, -UR10, URZ, URZ ;  /* 0x000000ff0a0b7290 */ /* 0x000fe2000fffe1ff */
[----:B------:R-:W-:Y:S02]  /*47a0*/  @!UP0 UMOV UR4, UR9 ;  /* 0x0000000900048c82 */ /* 0x000fe40008000000 */
[----:B------:R-:W-:Y:S02]  /*47b0*/  @!UP0 USHF.R.U32.HI UR4, URZ, UR17, UR4 ;  /* 0x00000011ff048299 */ /* 0x000fe40008011604 */
[----:B------:R-:W-:Y:S02]  /*47c0*/  UIMAD UR8, UR42, UR11, UR6 ;  /* 0x0000000b2a0872a4 */ /* 0x000fe4000f8e0206 */
[----:B------:R-:W-:Y:S04]  /*47d0*/  @!UP0 USEL UR4, UR5, UR4, !UP4 ;  /* 0x0000000405048287 */ /* 0x000fe8000e000000 */
[----:B------:R-:W-:Y:S02]  /*47e0*/  @!UP0 UIMAD UR8, UR7, UR8, UR4 ;  /* 0x00000008070882a4 */ /* 0x000fe4000f8e0204 */
[----:B------:R-:W-:Y:S02]  /*47f0*/  @!UP0 UIADD3 UR9, UPT, UPT, UR10, -UR4, URZ ;  /* 0x800000040a098290 */ /* 0x000fe4000fffe0ff */
[----:B------:R-:W-:Y:S02]  /*4800*/  UIADD3 UR4, UPT, UPT, -UR5, URZ, URZ ;  /* 0x000000ff05047290 */ /* 0x000fe4000fffe1ff */
[----:B------:R-:W-:Y:S02]  /*4810*/  UIADD3 UR7, UPT, UPT, -UR6, URZ, URZ ;  /* 0x000000ff06077290 */ /* 0x000fe4000fffe1ff */
[----:B------:R-:W-:Y:S02]  /*4820*/  @!UP0 UIMAD UR6, UR9, UR42, UR5 ;  /* 0x0000002a090682a4 */ /* 0x000fe4000f8e0205 */
[----:B------:R-:W-:Y:S02]  /*4830*/  UIMAD UR14, UR15, UR4, UR14 ;  /* 0x000000040f0e72a4 */ /* 0x000fe4000f8e020e */
[----:B------:R-:W-:Y:S01]  /*4840*/  UIMAD UR13, UR30, UR7, UR13 ;  /* 0x000000071e0d72a4 */ /* 0x000fe2000f8e020d */
[----:B------:R-:W-:Y:S02]  /*4850*/  @!UP0 UMOV UR5, UR8 ;  /* 0x0000000800058c82 */ /* 0x000fe40008000000 */
[----:B------:R-:W-:Y:S02]  /*4860*/  UIMAD UR14, UR5, UR15, UR14 ;  /* 0x0000000f050e72a4 */ /* 0x000fe4000f8e020e */
[----:B------:R-:W-:Y:S11]  /*4870*/  UIMAD UR13, UR6, UR30, UR13 ;  /* 0x0000001e060d72a4 */ /* 0x000ff6000f8e020d */
[----:B------:R-:W-:Y:S01]  /*4880*/  @!UPT UIADD3 URZ, UPT, UPT, URZ, URZ, URZ ;  /* 0x000000fffffff290 */ /* 0x000fe2000fffe0ff */
.L_x_77:
[----:B------:R-:W2:Y:S01]  /*4890*/  @!UP2 LDCU.128 UR20, c[0x0][0xb10] ;  /* 0x00016200ff14a7ac */ /* 0x000ea20008000c00 */
[C---:B------:R-:W-:Y:S02]  /*48a0*/  ISETP.NE.U32.AND P1, PT, R4.reuse, RZ, PT ;  /* 0x000000ff0400720c */ /* 0x040fe40003f25070 */
[----:B------:R-:W-:Y:S02]  /*48b0*/  ISETP.NE.U32.AND P0, PT, R4, RZ, PT ;  /* 0x000000ff0400720c */ /* 0x000fe40003f05070 */
[C---:B------:R-:W-:Y:S02]  /*48c0*/  ISETP.NE.AND.EX P1, PT, R5.reuse, RZ, PT, P1 ;  /* 0x000000ff0500720c */ /* 0x040fe40003f25310 */
[----:B------:R-:W-:Y:S01]  /*48d0*/  ISETP.NE.AND.EX P0, PT, R5, RZ, PT, P0 ;  /* 0x000000ff0500720c */ /* 0x000fe20003f05300 */
[----:B------:R-:W3:Y:S01]  /*48e0*/  @!UP2 LDCU UR5, c[0x0][0xb0c] ;  /* 0x00016180ff05a7ac */ /* 0x000ee20008000800 */
[----:B------:R-:W-:Y:S02]  /*48f0*/  USHF.L.U32 UR11, UR25, 0x6, URZ ;  /* 0x00000006190b7899 */ /* 0x000fe400080006ff */
[----:B------:R-:W-:Y:S02]  /*4900*/  USHF.L.U32 UR10, UR26, 0x6, URZ ;  /* 0x000000061a0a7899 */ /* 0x000fe400080006ff */
[----:B--2---:R-:W-:Y:S07]  /*4910*/  UIMAD.WIDE.U32 UR6, UR14, UR20, URZ ;  /* 0x000000140e0672a5 */ /* 0x004fee000f8e00ff */
[----:B------:R-:W-:Y:S01]  /*4920*/  @!UP2 UMOV UR4, UR7 ;  /* 0x000000070004ac82 */ /* 0x000fe20008000000 */
[----:B---3--:R-:W-:Y:S02]  /*4930*/  @!UP2 UISETP.NE.AND UP0, UPT, UR5, 0x1, UPT ;  /* 0x000000010500a88c */ /* 0x008fe4000bf05270 */
[----:B------:R-:W-:Y:S02]  /*4940*/  @!UP2 USHF.R.U32.HI UR4, URZ, UR21, UR4 ;  /* 0x00000015ff04a299 */ /* 0x000fe40008011604 */
[----:B------:R-:W-:Y:S02]  /*4950*/  UIMAD.WIDE.U32 UR6, UR13, UR23, URZ ;  /* 0x000000170d0672a5 */ /* 0x000fe4000f8e00ff */
[----:B------:R-:W-:Y:S02]  /*4960*/  @!UP2 USEL UR8, UR14, UR4, !UP0 ;  /* 0x000000040e08a287 */ /* 0x000fe4000c000000 */
[----:B------:R-:W-:Y:S03]  /*4970*/  @!UP2 UISETP.NE.AND UP0, UPT, UR22, 0x1, UPT ;  /* 0x000000011600a88c */ /* 0x000fe6000bf05270 */
[----:B------:R-:W-:Y:S02]  /*4980*/  @!UP2 UMOV UR6, UR7 ;  /* 0x000000070006ac82 */ /* 0x000fe40008000000 */
[----:B------:R-:W2:Y:S02]  /*4990*/  @!UP2 LDCU UR4, c[0x0][0xb20] ;  /* 0x00016400ff04a7ac */ /* 0x000ea40008000800 */
[----:B--2---:R-:W-:Y:S04]  /*49a0*/  @!UP2 USHF.R.U32.HI UR6, URZ, UR4, UR6 ;  /* 0x00000004ff06a299 */ /* 0x004fe80008011606 */
[----:B------:R-:W-:Y:S04]  /*49b0*/  @!UP2 USEL UR6, UR13, UR6, !UP0 ;  /* 0x000000060d06a287 */ /* 0x000fe8000c000000 */
[----:B------:R-:W-:Y:S02]  /*49c0*/  @!UP2 UIADD3 UR4, UPT, UPT, -UR8, UR6, URZ ;  /* 0x000000060804a290 */ /* 0x000fe4000fffe1ff */
[----:B------:R-:W-:Y:S02]  /*49d0*/  @!UP2 UIADD3 UR6, UPT, UPT, UR8, -UR6, URZ ;  /* 0x800000060806a290 */ /* 0x000fe4000fffe0ff */
[----:B------:R-:W-:Y:S02]  /*49e0*/  @!UP2 UIMAD UR14, UR4, UR5, UR14 ;  /* 0x00000005040ea2a4 */ /* 0x000fe4000f8e020e */
[----:B------:R-:W-:Y:S01]  /*49f0*/  @!UP2 UIMAD UR13, UR6, UR22, UR13 ;  /* 0x00000016060da2a4 */ /* 0x000fe2000f8e020d */
[----:B------:R-:W-:Y:S11]  /*4a00*/  BRA.U UP3, `(.L_x_78) ;  /* 0x0000000103107547 */ /* 0x000ff6000b800000 */
[----:B------:R-:W-:Y:S04]  /*4a10*/  MOV R6, UR37 ;  /* 0x0000002500067c02 */ /* 0x000fe80008000f00 */
[----:B------:R-:W-:Y:S04]  /*4a20*/  SHF.L.U32 R6, R6, 0x1f, RZ ;  /* 0x0000001f06067819 */ /* 0x000fe800000006ff */
[----:B------:R-:W2:Y:S02]  /*4a30*/  SYNCS.PHASECHK.TRANS64.TRYWAIT P2, [UR24+0x88], R6 ;  /* 0x00008806ff0075a7 */ /* 0x000ea40008041118 */
[----:B--2---:R-:W-:Y:S05]  /*4a40*/  @!P2 BRA `(.L_x_79) ;  /* 0x00000038002ca947 */ /* 0x004fea0003800000 */
.L_x_78:
[----:B------:R-:W-:Y:S05]  /*4a50*/  @!P1 BRA `(.L_x_80) ;  /* 0x0000000000309947 */ /* 0x000fea0003800000 */
[----:B----4-:R-:W-:Y:S01]  /*4a60*/  ISETP.NE.U32.AND P1, PT, R2, RZ, PT ;  /* 0x000000ff0200720c */ /* 0x010fe20003f25070 */
[----:B------:R-:W2:Y:S01]  /*4a70*/  LDCU.64 UR4, c[0x0][0x358] ;  /* 0x00006b00ff0477ac */ /* 0x000ea20008000a00 */
[----:B------:R-:W-:Y:S02]  /*4a80*/  IMAD.MOV.U32 R53, RZ, RZ, 0x1 ;  /* 0x00000001ff357424 */ /* 0x000fe400078e00ff */
[----:B------:R-:W-:Y:S11]  /*4a90*/  ISETP.NE.AND.EX P1, PT, R3, RZ, PT, P1 ;  /* 0x000000ff0300720c */ /* 0x000ff60003f25310 */
[----:B------:R-:W-:Y:S02]  /*4aa0*/  @!UPT UIADD3 URZ, UPT, UPT, URZ, URZ, URZ ;  /* 0x000000fffffff290 */ /* 0x000fe4000fffe0ff */
[----:B------:R-:W3:Y:S01]  /*4ab0*/  @P1 LDC.64 R8, c[0x0][0x888] ;  /* 0x00022200ff081b82 */ /* 0x000ee20000000a00 */
[----:B-1----:R-:W-:Y:S04]  /*4ac0*/  @P1 IMAD R0, R4, UR36, RZ ;  /* 0x0000002404001c24 */ /* 0x002fe8000f8e02ff */
[----:B---3--:R-:W-:Y:S04]  /*4ad0*/  @P1 IMAD.WIDE R8, R0, 0x4, R8 ;  /* 0x0000000400081825 */ /* 0x008fe800078e0208 */
[----:B------:R-:W-:Y:S01]  /*4ae0*/  HFMA2 R0, -RZ, RZ, 0, 5.9604644775390625e-08 ;  /* 0x00000001ff007431 */ /* 0x000fe200000001ff */
[----:B--2--5:R2:W5:Y:S04]  /*4af0*/  @P1 LDG.E R26, desc[UR4][R8.64] ;  /* 0x00000004081a1981 */ /* 0x024568000c1e1900 */
[----:B------:R-:W-:Y:S01]  /*4b00*/  @!P1 PRMT R53, R0, 0x7610, R53 ;  /* 0x0000761000359816 */ /* 0x000fe20000000035 */
[----:B--2---:R-:W3:Y:S06]  /*4b10*/  @!P1 LDC R26, c[0x0][0x880] ;  /* 0x00022000ff1a9b82 */ /* 0x004eec0000000800 */
.L_x_80:
[----:B---3-5:R-:W-:Y:S01]  /*4b20*/  @!P0 FSETP.EQ.AND P1, PT, R26, RZ, PT ;  /* 0x000000ff1a00820b */ /* 0x028fe20003f22000 */
[----:B------:R-:W-:Y:S01]  /*4b30*/  @!UPT UIADD3 URZ, UPT, UPT, URZ, URZ, URZ ;  /* 0x000000fffffff290 */ /* 0x000fe2000fffe0ff */
[----:B------:R-:W-:Y:S11]  /*4b40*/  @!P0 BRA `(.L_x_81) ;  /* 0x0000000000188947 */ /* 0x000ff60003800000 */
[----:B------:R-:W-:Y:S02]  /*4b50*/  LOP3.LUT P0, RZ, R53, 0xff, RZ, 0xc0, !PT ;  /* 0x000000ff35ff7812 */ /* 0x000fe4000780c0ff */
[----:B----4-:R-:W-:Y:S04]  /*4b60*/  ISETP.NE.U32.AND P1, PT, R2, RZ, PT ;  /* 0x000000ff0200720c */ /* 0x010fe80003f25070 */
[----:B------:R-:W-:Y:S04]  /*4b70*/  ISETP.NE.AND.EX P1, PT, R3, RZ, PT, P1 ;  /* 0x000000ff0300720c */ /* 0x000fe80003f25310 */
[----:B------:R-:W-:Y:S03]  /*4b80*/  PLOP3.LUT P1, PT, P1, PT, PT, 0x8, 0x80 ;  /* 0x000000000080781c */ /* 0x000fe60000f2e170 */
[----:B------:R-:W-:Y:S11]  /*4b90*/  @P0 FSETP.EQ.AND P1, PT, R26, RZ, PT ;  /* 0x000000ff1a00020b */ /* 0x000ff60003f22000 */
[----:B------:R-:W-:Y:S02]  /*4ba0*/  @!UPT UIADD3 URZ, UPT, UPT, URZ, URZ, URZ ;  /* 0x000000fffffff290 */ /* 0x000fe4000fffe0ff */
.L_x_81:
[----:B------:R-:W-:Y:S01]  /*4bb0*/  ULEA UR4, UR12, UR24, 0x3 ;  /* 0x000000180c047291 */ /* 0x000fe2000f8e18ff */
[----:B------:R-:W-:Y:S02]  /*4bc0*/  SHF.L.U32 R9, R15, 0x1f, RZ ;  /* 0x0000001f0f097819 */ /* 0x000fe400000006ff */
[----:B------:R-:W-:Y:S04]  /*4bd0*/  ELECT P0, URZ, PT ;  /* 0x0000000000ff782f */ /* 0x000fe80003800000 */
[----:B------:R-:W-:Y:S02]  /*4be0*/  PLOP3.LUT P1, PT, P1, P0, PT, 0xf2, 0x2f ;  /* 0x00000000002f781c */ /* 0x000fe40000f21e72 */
[----:B------:R-:W2:Y:S11]  /*4bf0*/  SYNCS.PHASECHK.TRANS64.TRYWAIT P2, [UR4+0x68], R9 ;  /* 0x00006809ff0075a7 */ /* 0x000eb60008041104 */
[----:B------:R-:W-:Y:S05]  /*4c00*/  @!P1 IADD3 R8, P0, PT, R16, 0x580, RZ ;  /* 0x0000058010089810 */ /* 0x000fea0007f1e0ff */
[----:B-1----:R-:W-:Y:S01]  /*4c10*/  @!P1 IMAD.X R6, RZ, RZ, R17, P0 ;  /* 0x000000ffff069224 */ /* 0x002fe200000e0611 */
[----:B--2---:R-:W-:Y:S07]  /*4c20*/  @!P2 BRA `(.L_x_82) ;  /* 0x0000003400cca947 */ /* 0x004fee0003800000 */
.L_x_155:
[----:B------:R-:W-:Y:S01]  /*4c30*/  @!P1 R2UR UR7, R6 ;  /* 0x00000000060792ca */ /* 0x000fe200000e0000 */
[----:B------:R-:W-:Y:S01]  /*4c40*/  UIADD3 UR5, UPT, UPT, UR12, 0x1, URZ ;  /* 0x000000010c057890 */ /* 0x000fe2000fffe0ff */
[----:B------:R-:W-:Y:S01]  /*4c50*/  @!P1 R2UR UR6, R8 ;  /* 0x00000000080692ca */ /* 0x000fe200000e0000 */
[----:B------:R-:W-:Y:S01]  /*4c60*/  UIADD3 UR9, UPT, UPT, UR4, 0x50, URZ ;  /* 0x0000005004097890 */ /* 0x000fe2000fffe0ff */
[----:B------:R-:W-:Y:S01]  /*4c70*/  @!P1 IMAD.MOV.U32 R6, RZ, RZ, 0x2000 ;  /* 0x00002000ff069424 */ /* 0x000fe200078e00ff */
[----:B------:R-:W-:Y:S01]  /*4c80*/  UISETP.NE.AND UP0, UPT, UR5, 0x3, UPT ;  /* 0x000000030500788c */ /* 0x000fe2000bf05270 */
[----:B------:R-:W-:Y:S01]  /*4c90*/  VIADD R14, R14, 0x1 ;  /* 0x000000010e0e7836 */ /* 0x000fe20000000000 */
[----:B------:R-:W-:Y:S01]  /*4ca0*/  UMOV UR22, 0x0 ;  /* 0x0000000000167882 */ /* 0x000fe20000000000 */
[----:B------:R-:W-:Y:S01]  /*4cb0*/  UMOV UR23, 0x10000000 ;  /* 0x1000000000177882 */ /* 0x000fe20000000000 */
[----:B------:R-:W-:Y:S04]  /*4cc0*/  UPRMT UR20, UR54, 0x654, UR9 ;  /* 0x0000065436147896 */ /* 0x000fe80008000009 */
[----:B-1----:R-:W-:Y:S01]  /*4cd0*/  IMAD.U32 R9, RZ, RZ, UR7 ;  /* 0x00000007ff097e24 */ /* 0x002fe2000f8e00ff */
[----:B------:R-:W-:Y:S01]  /*4ce0*/  USEL UR7, URZ, 0x1, UP0 ;  /* 0x00000001ff077887 */ /* 0x000fe20008000000 */
[----:B------:R-:W-:Y:S01]  /*4cf0*/  IMAD.U32 R8, RZ, RZ, UR6 ;  /* 0x00000006ff087e24 */ /* 0x000fe2000f8e00ff */
[----:B------:R-:W-:Y:S02]  /*4d00*/  USEL UR6, UR5, URZ, UP0 ;  /* 0x000000ff05067287 */ /* 0x000fe40008000000 */
[----:B------:R-:W-:Y:S01]  /*4d10*/  VOTEU.ALL UP0, P1 ;  /* 0x0000000000ff7886 */ /* 0x000fe20000800000 */
[----:B------:R-:W-:Y:S02]  /*4d20*/  @!P1 R2UR UR19, R9 ;  /* 0x00000000091392ca */ /* 0x000fe400000e0000 */
[----:B------:R-:W-:Y:S02]  /*4d30*/  @!P1 R2UR UR18, R8 ;  /* 0x00000000081292ca */ /* 0x000fe400000e0000 */
[----:B------:R-:W-:Y:S01]  /*4d40*/  @!UP0 ULEA UR5, UR12, UR24, 0xd ;  /* 0x000000180c058291 */ /* 0x000fe2000f8e68ff */
[----:B------:R-:W-:Y:S02]  /*4d50*/  LOP3.LUT R15, R15, UR7, RZ, 0x3c, !PT ;  /* 0x000000070f0f7c12 */ /* 0x000fe4000f8e3cff */
[----:B------:R-:W-:Y:S01]  /*4d60*/  UMOV UR12, UR36 ;  /* 0x00000024000c7c82 */ /* 0x000fe20008000000 */
[----:B------:R-:W-:Y:S01]  /*4d70*/  @!UP0 UIADD3 UR8, UPT, UPT, UR5, 0x400, URZ ;  /* 0x0000040005088890 */ /* 0x000fe2000fffe0ff */
[----:B------:R-:W-:Y:S01]  /*4d80*/  SHF.L.U32 R0, R15, 0x1f, RZ ;  /* 0x0000001f0f007819 */ /* 0x000fe200000006ff */
[----:B------:R-:W-:Y:S01]  /*4d90*/  VOTEU.ALL UP0, P1 ;  /* 0x0000000000ff7886 */ /* 0x000fe20000800000 */
[----:B------:R-:W-:Y:S06]  /*4da0*/  ULEA UR5, UR6, UR24, 0x3 ;  /* 0x0000001806057291 */ /* 0x000fec000f8e18ff */
[----:B------:R1:W-:Y:S01]  /*4db0*/  @!UP0 UTMALDG.3D [UR8], [UR18], desc[UR22] ;  /* 0x00001608120085b4 */ /* 0x0003e20008011000 */
[----:B------:R1:W-:Y:S01]  /*4dc0*/  @!P1 SYNCS.ARRIVE.TRANS64.RED.A0TR RZ, [UR4+0x50], R6 ;  /* 0x00005006ffff99a7 */ /* 0x0003e20008300404 */
[----:B------:R-:W-:Y:S01]  /*4dd0*/  SYNCS.ARRIVE.TRANS64.RED.A1T0 RZ, [UR20], RZ ;  /* 0x000000ffffff79a7 */ /* 0x000fe20008100414 */
[----:B------:R-:W2:Y:S02]  /*4de0*/  SYNCS.PHASECHK.TRANS64.TRYWAIT P0, [UR5+0x68], R0 ;  /* 0x00006800ff0075a7 */ /* 0x000ea40008001105 */
[----:B-12---:R-:W-:Y:S05]  /*4df0*/  @!P0 BRA `(.L_x_83) ;  /* 0x0000003400708947 */ /* 0x006fea0003800000 */
.L_x_157:
[----:B------:R-:W-:Y:S01]  /*4e00*/  UIADD3 UR9, UPT, UPT, UR5, 0x50, URZ ;  /* 0x0000005005097890 */ /* 0x000fe2000fffe0ff */
[----:B-1----:R-:W-:Y:S01]  /*4e10*/  @!P1 IADD3 R6, P0, PT, R16, 0x580, RZ ;  /* 0x0000058010069810 */ /* 0x002fe20007f1e0ff */
[----:B------:R-:W-:Y:S01]  /*4e20*/  UPLOP3.LUT UP3, UPT, UPT, UPT, UPT, 0x80, 0x8 ;  /* 0x000000000008789c */ /* 0x000fe20003f6f070 */
[----:B------:R-:W-:Y:S01]  /*4e30*/  R2UR UR23, R55 ;  /* 0x00000000371772ca */ /* 0x000fe200000e0000 */
[----:B------:R-:W-:Y:S01]  /*4e40*/  UMOV UR20, 0x0 ;  /* 0x0000000000147882 */ /* 0x000fe20000000000 */
[----:B------:R-:W-:Y:S01]  /*4e50*/  @!P1 R2UR UR7, R6 ;  /* 0x00000000060792ca */ /* 0x000fe200000e0000 */
[----:B------:R-:W-:Y:S01]  /*4e60*/  @!P1 IMAD.X R0, RZ, RZ, R17, P0 ;  /* 0x000000ffff009224 */ /* 0x000fe200000e0611 */
[----:B------:R-:W-:Y:S01]  /*4e70*/  UMOV UR21, 0x10000000 ;  /* 0x1000000000157882 */ /* 0x000fe20000000000 */
[----:B------:R-:W-:Y:S01]  /*4e80*/  UMOV UR12, UR36 ;  /* 0x00000024000c7c82 */ /* 0x000fe20008000000 */
[----:B------:R-:W-:Y:S01]  /*4e90*/  VOTEU.ALL UP0, P1 ;  /* 0x0000000000ff7886 */ /* 0x000fe20000800000 */
[----:B------:R-:W-:Y:S01]  /*4ea0*/  R2UR UR22, R56 ;  /* 0x00000000381672ca */ /* 0x000fe200000e0000 */
[----:B------:R-:W-:Y:S01]  /*4eb0*/  UMOV UR36, UR27 ;  /* 0x0000001b00247c82 */ /* 0x000fe20008000000 */
[----:B------:R-:W-:Y:S02]  /*4ec0*/  @!P1 R2UR UR4, R0 ;  /* 0x00000000000492ca */ /* 0x000fe400000e0000 */
[----:B------:R-:W-:Y:S01]  /*4ed0*/  @!UP0 UIADD3 UR10, UPT, UPT, UR10, 0x20, URZ ;  /* 0x000000200a0a8890 */ /* 0x000fe2000fffe0ff */
[C---:B------:R-:W-:Y:S01]  /*4ee0*/  ISETP.NE.AND P0, PT, R14.reuse, 0x2, PT ;  /* 0x000000020e00780c */ /* 0x040fe20003f05270 */
[----:B------:R-:W-:Y:S02]  /*4ef0*/  UIADD3 UR26, UPT, UPT, UR13, UR23, URZ ;  /* 0x000000170d1a7290 */ /* 0x000fe4000fffe0ff */
[----:B------:R-:W-:Y:S01]  /*4f00*/  IMAD.U32 R8, RZ, RZ, UR7 ;  /* 0x00000007ff087e24 */ /* 0x000fe2000f8e00ff */
[----:B------:R-:W-:Y:S02]  /*4f10*/  SEL R0, RZ, 0x1, P0 ;  /* 0x00000001ff007807 */ /* 0x000fe40000000000 */
[----:B------:R-:W-:Y:S02]  /*4f20*/  SEL R14, R14, RZ, P0 ;  /* 0x000000ff0e0e7207 */ /* 0x000fe40000000000 */
[----:B------:R-:W-:Y:S01]  /*4f30*/  @!P1 R2UR UR18, R8 ;  /* 0x00000000081292ca */ /* 0x000fe200000e0000 */
[----:B------:R-:W-:Y:S01]  /*4f40*/  UIADD3 UR25, UPT, UPT, UR14, UR22, URZ ;  /* 0x000000160e197290 */ /* 0x000fe2000fffe0ff */
[----:B------:R-:W-:Y:S01]  /*4f50*/  IMAD.U32 R9, RZ, RZ, UR4 ;  /* 0x00000004ff097e24 */ /* 0x000fe2000f8e00ff */
[----:B------:R-:W-:Y:S01]  /*4f60*/  @!UP0 ULEA UR4, UR6, UR24, 0xd ;  /* 0x0000001806048291 */ /* 0x000fe2000f8e68ff */
[----:B------:R-:W-:Y:S03]  /*4f70*/  LOP3.LUT R13, R13, R0, RZ, 0x3c, !PT ;  /* 0x000000000d0d7212 */ /* 0x000fe600078e3cff */
[----:B------:R-:W-:Y:S01]  /*4f80*/  @!P1 R2UR UR19, R9 ;  /* 0x00000000091392ca */ /* 0x000fe200000e0000 */
[----:B------:R-:W-:Y:S01]  /*4f90*/  @!UP0 UIADD3 UR8, UPT, UPT, UR4, 0x400, URZ ;  /* 0x0000040004088890 */ /* 0x000fe2000fffe0ff */
[----:B------:R-:W-:Y:S01]  /*4fa0*/  VOTEU.ALL UP0, P1 ;  /* 0x0000000000ff7886 */ /* 0x000fe20000800000 */
[----:B------:R-:W-:Y:S10]  /*4fb0*/  UPRMT UR4, UR54, 0x654, UR9 ;  /* 0x0000065436047896 */ /* 0x000ff40008000009 */
[----:B------:R1:W-:Y:S01]  /*4fc0*/  @!UP0 UTMALDG.3D [UR8], [UR18], desc[UR20] ;  /* 0x00001408120085b4 */ /* 0x0003e20008011000 */
[----:B------:R3:W-:Y:S01]  /*4fd0*/  @!P1 SYNCS.ARRIVE.TRANS64.RED.A0TR RZ, [UR5+0x50], R7 ;  /* 0x00005007ffff99a7 */ /* 0x0007e20008300405 */
[----:B------:R-:W-:Y:S01]  /*4fe0*/  SYNCS.ARRIVE.TRANS64.RED.A1T0 RZ, [UR4], RZ ;  /* 0x000000ffffff79a7 */ /* 0x000fe20008100404 */
[----:B------:R-:W-:Y:S04]  /*4ff0*/  UIADD3 UR4, UPT, UPT, UR6, 0x1, URZ ;  /* 0x0000000106047890 */ /* 0x000fe8000fffe0ff */
[----:B------:R-:W-:Y:S04]  /*5000*/  UISETP.NE.AND UP0, UPT, UR4, 0x3, UPT ;  /* 0x000000030400788c */ /* 0x000fe8000bf05270 */
[----:B------:R-:W-:Y:S06]  /*5010*/  USEL UR5, URZ, 0x1, UP0 ;  /* 0x00000001ff057887 */ /* 0x000fec0008000000 */
[----:B------:R-:W-:Y:S01]  /*5020*/  LOP3.LUT R15, R15, UR5, RZ, 0x3c, !PT ;  /* 0x000000050f0f7c12 */ /* 0x000fe2000f8e3cff */
[----:B-1----:R-:W-:Y:S01]  /*5030*/  USEL UR12, UR4, URZ, UP0 ;  /* 0x000000ff040c7287 */ /* 0x002fe20008000000 */
[----:B------:R-:W-:Y:S11]  /*5040*/  BRA.U UP1, `(.L_x_84) ;  /* 0xfffffff101f07547 */ /* 0x000ff6000b83ffff */
[----:B------:R-:W-:Y:S01]  /*5050*/  UIADD3 UR24, UPT, UPT, UR24, 0x68, URZ ;  /* 0x0000006818187890 */ /* 0x000fe2000fffe0ff */
[----:B----4-:R-:W-:-:S03]  /*5060*/  SHF.L.U32 R2, R15, 0x1f, RZ ;  /* 0x0000001f0f027819 */ /* 0x010fc600000006ff */
[----:B------:R-:W-:-:S09]  /*5070*/  ULEA UR4, UR12, UR24, 0x3 ;  /* 0x000000180c047291 */ /* 0x000fd2000f8e18ff */
[----:B------:R-:W1:Y:S02]  /*5080*/  SYNCS.PHASECHK.TRANS64.TRYWAIT P0, [UR4], R2 ;  /* 0x00000002ff0075a7 */ /* 0x000e640008001104 */
[----:B-1----:R-:W-:Y:S05]  /*5090*/  @!P0 BRA `(.L_x_85) ;  /* 0x0000003000e08947 */ /* 0x002fea0003800000 */
.L_x_159:
        /* <DEDUP_REMOVED lines=9> */
.L_x_161:
[----:B------:R-:W-:-:S04]  /*5130*/  UIADD3 UR4, UPT, UPT, UR4, 0x1, URZ ;  /* 0x0000000104047890 */ /* 0x000fc8000fffe0ff */
[----:B------:R-:W-:-:S04]  /*5140*/  UISETP.NE.AND UP0, UPT, UR4, 0x3, UPT ;  /* 0x000000030400788c */ /* 0x000fc8000bf05270 */
[----:B------:R-:W-:Y:S02]  /*5150*/  USEL UR5, URZ, 0x1, UP0 ;  /* 0x00000001ff057887 */ /* 0x000fe40008000000 */
[----:B------:R-:W-:-:S04]  /*5160*/  USEL UR4, UR4, URZ, UP0 ;  /* 0x000000ff04047287 */ /* 0x000fc80008000000 */
[----:B------:R-:W-:Y:S01]  /*5170*/  ULEA UR4, UR4, UR24, 0x3 ;  /* 0x0000001804047291 */ /* 0x000fe2000f8e18ff */
[----:B-1----:R-:W-:-:S04]  /*5180*/  LOP3.LUT R2, R15, UR5, RZ, 0x3c, !PT ;  /* 0x000000050f027c12 */ /* 0x002fc8000f8e3cff */
[----:B------:R-:W-:Y:S01]  /*5190*/  SHF.L.U32 R2, R2, 0x1f, RZ ;  /* 0x0000001f02027819 */ /* 0x000fe200000006ff */
[----:B------:R-:W-:-:S07]  /*51a0*/  IMAD.U32 R0, RZ, RZ, UR4 ;  /* 0x00000004ff007e24 */ /* 0x000fce000f8e00ff */
.L_x_87:
[----:B-1----:R1:W2:Y:S02]  /*51b0*/  SYNCS.PHASECHK.TRANS64.TRYWAIT P0, [R0+URZ], R2 ;  /* 0x00000002000075a7 */ /* 0x0022a400080011ff */
[----:B--2---:R-:W-:Y:S05]  /*51c0*/  @!P0 NANOSLEEP.SYNCS 0x989680 ;  /* 0x009896800000895d */ /* 0x004fea0003900000 */
[----:B------:R-:W2:Y:S02]  /*51d0*/  @!P0 SYNCS.PHASECHK.TRANS64 P0, [R0+URZ], R2 ;  /* 0x00000002000085a7 */ /* 0x000ea400080010ff */
[----:B--2---:R-:W-:Y:S05]  /*51e0*/  @P0 EXIT ;  /* 0x000000000000094d */ /* 0x004fea0003800000 */
[----:B------:R-:W-:Y:S05]  /*51f0*/  BRA `(.L_x_87) ;  /* 0xfffffffc00ec7947 */ /* 0x000fea000383ffff */
.L_x_75:
[----:B------:R-:W-:-:S06]  /*5200*/  UISETP.GE.AND UP0, UPT, UR22, 0x4, UPT ;  /* 0x000000041600788c */ /* 0x000fcc000bf06270 */
[----:B------:R-:W-:-:S13]  /*5210*/  PLOP3.LUT P0, PT, PT, PT, UP0, 0x80, 0x8 ;  /* 0x000000000008781c */ /* 0x000fda0003f0f008 */
[----:B------:R-:W-:Y:S05]  /*5220*/  @!P0 EXIT ;  /* 0x000000000000894d */ /* 0x000fea0003800000 */
[----:B------:R-:W-:Y:S01]  /*5230*/  BAR.SYNC.DEFER_BLOCKING 0x6, 0xa0 ;  /* 0x0182800000007b1d */ /* 0x000fe20000010000 */
[C---:B------:R-:W-:Y:S01]  /*5240*/  IMAD.SHL.U32 R4, R64.reuse, 0x20, RZ ;  /* 0x0000002040047824 */ /* 0x040fe200078e00ff */
[C---:B------:R-:W-:Y:S01]  /*5250*/  R2P PR, R64.reuse, 0x6 ;  /* 0x0000000640007804 */ /* 0x040fe20000000000 */
[C---:B------:R-:W-:Y:S01]  /*5260*/  IMAD.SHL.U32 R2, R64.reuse, 0x4, RZ ;  /* 0x0000000440027824 */ /* 0x040fe200078e00ff */
[----:B------:R-:W-:Y:S01]  /*5270*/  CS2R R60, SRZ ;  /* 0x00000000003c7805 */ /* 0x000fe2000001ff00 */
[----:B------:R-:W-:Y:S01]  /*5280*/  IMAD.U32 R23, R64, 0x10000, RZ ;  /* 0x0001000040177824 */ /* 0x000fe200078e00ff */
[----:B------:R-:W-:Y:S01]  /*5290*/  UMOV UR44, 0x400 ;  /* 0x00000400002c7882 */ /* 0x000fe20000000000 */
[----:B------:R-:W1:Y:S01]  /*52a0*/  LDCU.64 UR4, c[0x0][0x890] ;  /* 0x00011200ff0477ac */ /* 0x000e620008000a00 */
[----:B------:R-:W2:Y:S01]  /*52b0*/  LDC.64 R50, c[0x0][0x8b0] ;  /* 0x00022c00ff327b82 */ /* 0x000ea20000000a00 */
[----:B------:R-:W-:Y:S01]  /*52c0*/  LOP3.LUT R3, R4, 0xe0, RZ, 0xc0, !PT ;  /* 0x000000e004037812 */ /* 0x000fe200078ec0ff */
[----:B------:R-:W-:Y:S01]  /*52d0*/  IMAD.SHL.U32 R52, R64, 0x10, RZ ;  /* 0x0000001040347824 */ /* 0x000fe200078e00ff */
[----:B------:R-:W-:Y:S01]  /*52e0*/  ULEA UR44, UR54, UR44, 0x18 ;  /* 0x0000002c362c7291 */ /* 0x000fe2000f8ec0ff */
[----:B------:R-:W-:Y:S01]  /*52f0*/  LOP3.LUT R4, R4, 0x100, RZ, 0xc0, !PT ;  /* 0x0000010004047812 */ /* 0x000fe200078ec0ff */
[----:B------:R-:W-:Y:S01]  /*5300*/  IMAD.MOV.U32 R63, RZ, RZ, 0x8 ;  /* 0x00000008ff3f7424 */ /* 0x000fe200078e00ff */
[----:B------:R-:W-:Y:S01]  /*5310*/  LOP3.LUT R2, R3, 0x1c, R2, 0xf8, !PT ;  /* 0x0000001c03027812 */ /* 0x000fe200078ef802 */
[----:B------:R-:W-:Y:S01]  /*5320*/  IMAD.MOV.U32 R62, RZ, RZ, 0x10 ;  /* 0x00000010ff3e7424 */ /* 0x000fe200078e00ff */
[----:B------:R-:W3:Y:S01]  /*5330*/  LDC.64 R48, c[0x0][0x8a8] ;  /* 0x00022a00ff307b82 */ /* 0x000ee20000000a00 */
[----:B------:R-:W-:Y:S01]  /*5340*/  SHF.R.U32.HI R3, RZ, 0x2, R64 ;  /* 0x00000002ff037819 */ /* 0x000fe20000011640 */
[----:B------:R-:W-:Y:S01]  /*5350*/  IMAD.MOV.U32 R22, RZ, RZ, RZ ;  /* 0x000000ffff167224 */ /* 0x000fe200078e00ff */
[----:B------:R-:W-:Y:S01]  /*5360*/  LOP3.LUT R23, R23, 0x600000, RZ, 0xc0, !PT ;  /* 0x0060000017177812 */ /* 0x000fe200078ec0ff */
[----:B------:R-:W-:Y:S01]  /*5370*/  IMAD.MOV.U32 R59, RZ, RZ, RZ ;  /* 0x000000ffff3b7224 */ /* 0x000fe200078e00ff */
[----:B------:R-:W-:Y:S01]  /*5380*/  LOP3.LUT R52, R4, 0x600, R52, 0xf8, !PT ;  /* 0x0000060004347812 */ /* 0x000fe200078ef834 */
[----:B------:R-:W4:Y:S01]  /*5390*/  LDCU UR63, c[0x0][0x370] ;  /* 0x00006e00ff3f77ac */ /* 0x000f220008000800 */
[----:B------:R-:W-:Y:S01]  /*53a0*/  LOP3.LUT R2, R2, 0x4, R3, 0x78, !PT ;  /* 0x0000000402027812 */ /* 0x000fe200078e7803 */
[----:B------:R-:W4:Y:S01]  /*53b0*/  LDS R0, [UR44+0x140] ;  /* 0x0001402cff007984 */ /* 0x000f220008000800 */
[----:B-1----:R-:W-:Y:S01]  /*53c0*/  IMAD.U32 R66, RZ, RZ, UR4 ;  /* 0x00000004ff427e24 */ /* 0x002fe2000f8e00ff */
[----:B------:R-:W-:Y:S01]  /*53d0*/  UIADD3 UR4, UPT, UPT, UR44, 0x400, URZ ;  /* 0x000004002c047890 */ /* 0x000fe2000fffe0ff */
[----:B------:R-:W-:Y:S01]  /*53e0*/  LOP3.LUT R52, R52, R2, RZ, 0xfc, !PT ;  /* 0x0000000234347212 */ /* 0x000fe200078efcff */
[----:B------:R-:W-:Y:S01]  /*53f0*/  IMAD.U32 R65, RZ, RZ, UR5 ;  /* 0x00000005ff417e24 */ /* 0x000fe2000f8e00ff */
[----:B------:R-:W-:Y:S01]  /*5400*/  LOP3.LUT R64, R64, 0x60, RZ, 0xc0, !PT ;  /* 0x0000006040407812 */ /* 0x000fe200078ec0ff */
[----:B------:R-:W1:Y:S01]  /*5410*/  LDCU UR43, c[0x0][0xb0c] ;  /* 0x00016180ff2b77ac */ /* 0x000e620008000800 */
[----:B------:R-:W-:Y:S01]  /*5420*/  SEL R63, R63, 0xfffffff8, !P1 ;  /* 0xfffffff83f3f7807 */ /* 0x000fe20004800000 */
[----:B------:R-:W-:Y:S01]  /*5430*/  IMAD.U32 R68, RZ, RZ, UR4 ;  /* 0x00000004ff447e24 */ /* 0x000fe2000f8e00ff */
[----:B------:R-:W-:Y:S01]  /*5440*/  SEL R62, R62, 0xfffffff0, !P2 ;  /* 0xfffffff03e3e7807 */ /* 0x000fe20005000000 */
[----:B------:R-:W1:Y:S01]  /*5450*/  LDCU UR39, c[0x0][0xb30] ;  /* 0x00016600ff2777ac */ /* 0x000e620008000800 */
[----:B------:R-:W1:Y:S01]  /*5460*/  LDCU.64 UR60, c[0x0][0x888] ;  /* 0x00011100ff3c77ac */ /* 0x000e620008000a00 */
[----:B------:R-:W1:Y:S01]  /*5470*/  LDCU.64 UR40, c[0x0][0xb28] ;  /* 0x00016500ff2877ac */ /* 0x000e620008000a00 */
[----:B------:R-:W1:Y:S01]  /*5480*/  LDCU.128 UR56, c[0x0][0xb10] ;  /* 0x00016200ff3877ac */ /* 0x000e620008000c00 */
[----:B------:R-:W1:Y:S01]  /*5490*/  LDCU UR62, c[0x0][0x374] ;  /* 0x00006e80ff3e77ac */ /* 0x000e620008000800 */
[----:B------:R-:W-:Y:S01]  /*54a0*/  UMOV UR55, 0x1 ;  /* 0x0000000100377882 */ /* 0x000fe20000000000 */
[----:B------:R-:W-:Y:S01]  /*54b0*/  UMOV UR46, URZ ;  /* 0x000000ff002e7c82 */ /* 0x000fe20008000000 */
[----:B------:R-:W-:Y:S01]  /*54c0*/  UMOV UR53, URZ ;  /* 0x000000ff00357c82 */ /* 0x000fe20008000000 */
[----:B------:R-:W-:Y:S01]  /*54d0*/  UMOV UR52, URZ ;  /* 0x000000ff00347c82 */ /* 0x000fe20008000000 */
[----:B-1234-:R-:W-:-:S07]  /*54e0*/  IMAD.IADD R23, R0, 0x1, R23 ;  /* 0x0000000100177824 */ /* 0x01efce00078e0217 */
.L_x_118:
[C---:B------:R-:W-:Y:S02]  /*54f0*/  LEA R0, R59.reuse, UR44, 0x3 ;  /* 0x0000002c3b007c11 */ /* 0x040fe4000f8e18ff */
[----:B------:R-:W-:Y:S02]  /*5500*/  SHF.L.U32 R2, R60, 0x1f, RZ ;  /* 0x0000001f3c027819 */ /* 0x000fe400000006ff */
[----:B------:R-:W-:Y:S02]  /*5510*/  LEA R4, R59, UR44, 0x4 ;  /* 0x0000002c3b047c11 */ /* 0x000fe4000f8e20ff */
[----:B------:R-:W1:Y:S02]  /*5520*/  SYNCS.PHASECHK.TRANS64.TRYWAIT P0, [R0+URZ+0x90], R2 ;  /* 0x00009002000075a7 */ /* 0x000e6400080011ff */
[----:B-1----:R-:W-:Y:S05]  /*5530*/  @!P0 BRA `(.L_x_88) ;  /* 0x0000002c00e88947 */ /* 0x002fea0003800000 */
.L_x_162:
[----:B------:R-:W-:Y:S01]  /*5540*/  R2UR UR7, R67 ;  /* 0x00000000430772ca */ /* 0x000fe200000e0000 */
[----:B------:R-:W2:Y:S01]  /*5550*/  LDS.128 R4, [R4+0x120] ;  /* 0x0001200004047984 */ /* 0x000ea20000000c00 */
[----:B-1----:R-:W-:Y:S01]  /*5560*/  VIADD R0, R0, 0xa0 ;  /* 0x000000a000007836 */ /* 0x002fe20000000000 */
[----:B------:R-:W-:Y:S04]  /*5570*/  UISETP.GE.AND UP0, UPT, UR42, 0x1, UPT ;  /* 0x000000012a00788c */ /* 0x000fe8000bf06270 */
[----:B------:R-:W-:Y:S01]  /*5580*/  PRMT R0, RZ, 0x654, R0 ;  /* 0x00000654ff007816 */ /* 0x000fe20000000000 */
[----:B------:R-:W-:Y:S01]  /*5590*/  @!PT LDS RZ, [RZ] ;  /* 0x00000000fffff984 */ /* 0x000fe20000000800 */
[----:B------:R-:W-:Y:S01]  /*55a0*/  @!PT LDS RZ, [RZ] ;  /* 0x00000000fffff984 */ /* 0x000fe20000000800 */
[----:B------:R-:W-:Y:S01]  /*55b0*/  @!PT LDS RZ, [RZ] ;  /* 0x00000000fffff984 */ /* 0x000fe20000000800 */
[----:B------:R-:W-:Y:S01]  /*55c0*/  @!PT LDS RZ, [RZ] ;  /* 0x00000000fffff984 */ /* 0x000fe20000000800 */
[----:B------:R1:W-:Y:S06]  /*55d0*/  MEMBAR.ALL.CTA ;  /* 0x0000000000007992 */ /* 0x0003ec0000008000 */
[----:B-1----:R-:W1:Y:S02]  /*55e0*/  FENCE.VIEW.ASYNC.S ;  /* 0x00000000000073c6 */ /* 0x002e640000000000 */
[----:B-1----:R1:W-:Y:S01]  /*55f0*/  SYNCS.ARRIVE.TRANS64.RED.A1T0 RZ, [R0+URZ], RZ ;  /* 0x000000ff00ff79a7 */ /* 0x0023e200081004ff */
[----:B--2---:R-:W-:Y:S11]  /*5600*/  LOP3.LUT P0, RZ, R6, 0x1, RZ, 0xc0, !PT ;  /* 0x0000000106ff7812 */ /* 0x004ff6000780c0ff */
[----:B------:R-:W-:Y:S02]  /*5610*/  @!UPT UIADD3 URZ, UPT, UPT, URZ, URZ, URZ ;  /* 0x000000fffffff290 */ /* 0x000fe4000fffe0ff */
[----:B------:R-:W-:Y:S01]  /*5620*/  VOTEU.ANY UP1, P0 ;  /* 0x0000000000ff7886 */ /* 0x000fe20000020100 */
[----:B------:R-:W-:Y:S01]  /*5630*/  PLOP3.LUT P0, PT, PT, PT, UP1, 0x80, 0x8 ;  /* 0x000000000008781c */ /* 0x000fe20003f0f018 */
[----:B------:R-:W-:Y:S06]  /*5640*/  UP2UR UR4, UPR, URZ, 0x2 ;  /* 0x00000002ff047883 */ /* 0x000fec0008000000 */
[----:B------:R-:W-:Y:S06]  /*5650*/  IMAD.U32 R69, RZ, RZ, UR4 ;  /* 0x00000004ff457e24 */ /* 0x000fec000f8e00ff */
[----:B------:R-:W-:Y:S02]  /*5660*/  @P0 SHF.R.U32.HI R2, RZ, 0x10, R5 ;  /* 0x00000010ff020819 */ /* 0x000fe40000011605 */
[----:B------:R-:W-:Y:S02]  /*5670*/  @P0 MOV R3, R4 ;  /* 0x0000000400030202 */ /* 0x000fe40000000f00 */
[----:B------:R-:W-:Y:S02]  /*5680*/  @P0 R2UR UR4, R2 ;  /* 0x00000000020402ca */ /* 0x000fe400000e0000 */
[----:B------:R-:W-:Y:S02]  /*5690*/  @P0 LOP3.LUT R4, R5, 0xffff, RZ, 0xc0, !PT ;  /* 0x0000ffff05040812 */ /* 0x000fe400078ec0ff */
[----:B------:R-:W-:Y:S02]  /*56a0*/  @P0 R2UR UR6, R3 ;  /* 0x00000000030602ca */ /* 0x000fe400000e0000 */
[----:B------:R-:W-:Y:S07]  /*56b0*/  @P0 R2UR UR5, R4 ;  /* 0x00000000040502ca */ /* 0x000fee00000e0000 */
[----:B------:R-:W-:Y:S02]  /*56c0*/  @UP1 UMOV UR7, UR4 ;  /* 0x0000000400071c82 */ /* 0x000fe40008000000 */
[----:B------:R-:W-:Y:S02]  /*56d0*/  IMAD.U32 R67, RZ, RZ, UR7 ;  /* 0x00000007ff437e24 */ /* 0x000fe4000f8e00ff */
[----:B------:R-:W-:Y:S02]  /*56e0*/  @UP1 UMOV UR38, UR6 ;  /* 0x0000000600261c82 */ /* 0x000fe40008000000 */
[----:B------:R-:W-:Y:S01]  /*56f0*/  @UP1 UMOV UR37, UR5 ;  /* 0x0000000500251c82 */ /* 0x000fe20008000000 */
[----:B-1----:R-:W-:Y:S05]  /*5700*/  BRA.U !UP0, `(.L_x_89) ;  /* 0x0000000108cc7547 */ /* 0x002fea000b800000 */
[----:B------:R-:W1:Y:S01]  /*5710*/  LDCU UR12, c[0x0][0xb20] ;  /* 0x00016400ff0c77ac */ /* 0x000e620008000800 */
[----:B------:R-:W-:Y:S02]  /*5720*/  UIMAD.WIDE.U32 UR4, UR62, UR59, URZ ;  /* 0x0000003b3e0472a5 */ /* 0x000fe4000f8e00ff */
[----:B------:R-:W-:Y:S02]  /*5730*/  UIMAD.WIDE.U32 UR6, UR63, UR56, URZ ;  /* 0x000000383f0672a5 */ /* 0x000fe4000f8e00ff */
[----:B------:R-:W-:Y:S02]  /*5740*/  UISETP.NE.AND UP0, UPT, UR58, 0x1, UPT ;  /* 0x000000013a00788c */ /* 0x000fe4000bf05270 */
[----:B------:R-:W-:Y:S02]  /*5750*/  UIMAD.WIDE.U32 UR8, UR37, UR59, URZ ;  /* 0x0000003b250872a5 */ /* 0x000fe4000f8e00ff */
[----:B------:R-:W-:Y:S02]  /*5760*/  UIMAD.WIDE.U32 UR10, UR38, UR56, URZ ;  /* 0x00000038260a72a5 */ /* 0x000fe4000f8e00ff */
[----:B------:R-:W-:Y:S02]  /*5770*/  UISETP.NE.AND UP1, UPT, UR43, 0x1, UPT ;  /* 0x000000012b00788c */ /* 0x000fe4000bf25270 */
[----:B------:R-:W-:Y:S01]  /*5780*/  UISETP.NE.AND UP2, UPT, UR42, 0x1, UPT ;  /* 0x000000012a00788c */ /* 0x000fe2000bf45270 */
[----:B------:R-:W-:Y:S02]  /*5790*/  UMOV UR4, UR5 ;  /* 0x0000000500047c82 */ /* 0x000fe40008000000 */
[----:B-1----:R-:W-:Y:S03]  /*57a0*/  USHF.R.U32.HI UR5, URZ, UR12, UR4 ;  /* 0x0000000cff057299 */ /* 0x002fe60008011604 */
[----:B------:R-:W-:Y:S02]  /*57b0*/  UMOV UR4, UR7 ;  /* 0x0000000700047c82 */ /* 0x000fe40008000000 */
[----:B------:R-:W-:Y:S02]  /*57c0*/  USHF.R.U32.HI UR7, URZ, UR57, UR4 ;  /* 0x00000039ff077299 */ /* 0x000fe40008011604 */
[----:B------:R-:W-:Y:S02]  /*57d0*/  USEL UR4, UR62, UR5, !UP0 ;  /* 0x000000053e047287 */ /* 0x000fe4000c000000 */
[----:B------:R-:W-:Y:S01]  /*57e0*/  USEL UR7, UR63, UR7, !UP1 ;  /* 0x000000073f077287 */ /* 0x000fe2000c800000 */
[----:B------:R-:W-:Y:S01]  /*57f0*/  UMOV UR5, UR9 ;  /* 0x0000000900057c82 */ /* 0x000fe20008000000 */
[----:B------:R-:W-:Y:S02]  /*5800*/  UIMAD.WIDE.U32 UR8, UR4, UR40, URZ ;  /* 0x00000028040872a5 */ /* 0x000fe4000f8e00ff */
[----:B------:R-:W-:Y:S03]  /*5810*/  USHF.R.U32.HI UR6, URZ, UR12, UR5 ;  /* 0x0000000cff067299 */ /* 0x000fe60008011605 */
[----:B------:R-:W-:Y:S01]  /*5820*/  UMOV UR5, UR11 ;  /* 0x0000000b00057c82 */ /* 0x000fe20008000000 */
[----:B------:R-:W-:Y:S02]  /*5830*/  UIMAD.WIDE.U32 UR10, UR7, UR40, URZ ;  /* 0x00000028070a72a5 */ /* 0x000fe4000f8e00ff */
[----:B------:R-:W-:Y:S02]  /*5840*/  USHF.R.U32.HI UR12, URZ, UR57, UR5 ;  /* 0x00000039ff0c7299 */ /* 0x000fe40008011605 */
[----:B------:R-:W-:Y:S01]  /*5850*/  USEL UR6, UR37, UR6, !UP0 ;  /* 0x0000000625067287 */ /* 0x000fe2000c000000 */
[----:B------:R-:W-:Y:S02]  /*5860*/  UMOV UR5, UR9 ;  /* 0x0000000900057c82 */ /* 0x000fe40008000000 */
[----:B------:R-:W-:Y:S01]  /*5870*/  UMOV UR10, UR11 ;  /* 0x0000000b000a7c82 */ /* 0x000fe20008000000 */
[----:B------:R-:W-:Y:S02]  /*5880*/  @UP2 USHF.R.U32.HI UR4, URZ, UR41, UR5 ;  /* 0x00000029ff042299 */ /* 0x000fe40008011605 */
[----:B------:R-:W-:Y:S02]  /*5890*/  @UP2 USHF.R.U32.HI UR7, URZ, UR41, UR10 ;  /* 0x00000029ff072299 */ /* 0x000fe4000801160a */
[----:B------:R-:W-:Y:S02]  /*58a0*/  UIMAD UR4, UR42, UR4, URZ ;  /* 0x000000042a0472a4 */ /* 0x000fe4000f8e02ff */
[----:B------:R-:W-:Y:S02]  /*58b0*/  UIMAD.WIDE.U32 UR10, UR6, UR40, URZ ;  /* 0x00000028060a72a5 */ /* 0x000fe4000f8e00ff */
[----:B------:R-:W-:Y:S02]  /*58c0*/  USEL UR5, UR38, UR12, !UP1 ;  /* 0x0000000c26057287 */ /* 0x000fe4000c800000 */
[----:B------:R-:W-:Y:S02]  /*58d0*/  UIMAD UR8, UR42, UR7, URZ ;  /* 0x000000072a0872a4 */ /* 0x000fe4000f8e02ff */
[----:B------:R-:W-:Y:S03]  /*58e0*/  UISETP.GE.AND UP0, UPT, UR6, UR4, UPT ;  /* 0x000000040600728c */ /* 0x000fe6000bf06270 */
[----:B------:R-:W-:Y:S01]  /*58f0*/  UMOV UR4, UR11 ;  /* 0x0000000b00047c82 */ /* 0x000fe20008000000 */
[----:B------:R-:W-:Y:S02]  /*5900*/  UISETP.GE.OR UP0, UPT, UR5, UR8, UP0 ;  /* 0x000000080500728c */ /* 0x000fe40008706670 */
[----:B------:R-:W-:Y:S02]  /*5910*/  USHF.R.U32.HI UR4, URZ, UR41, UR4 ;  /* 0x00000029ff047299 */ /* 0x000fe40008011604 */
[----:B------:R-:W-:Y:S02]  /*5920*/  UIMAD.WIDE.U32 UR8, UR5, UR40, URZ ;  /* 0x00000028050872a5 */ /* 0x000fe4000f8e00ff */
[----:B------:R-:W-:Y:S02]  /*5930*/  USEL UR11, UR6, UR4, !UP2 ;  /* 0x00000004060b7287 */ /* 0x000fe4000d000000 */
[----:B------:R-:W-:Y:S02]  /*5940*/  UIADD3 UR8, UPT, UPT, -UR5, URZ, URZ ;  /* 0x000000ff05087290 */ /* 0x000fe4000fffe1ff */
[----:B------:R-:W-:Y:S01]  /*5950*/  UIADD3 UR10, UPT, UPT, -UR11, URZ, URZ ;  /* 0x000000ff0b0a7290 */ /* 0x000fe2000fffe1ff */
[----:B------:R-:W-:Y:S01]  /*5960*/  @!UP0 UMOV UR4, UR9 ;  /* 0x0000000900048c82 */ /* 0x000fe20008000000 */
[----:B------:R-:W-:Y:S02]  /*5970*/  UIADD3 UR9, UPT, UPT, -UR6, URZ, URZ ;  /* 0x000000ff06097290 */ /* 0x000fe4000fffe1ff */
[----:B------:R-:W-:Y:S02]  /*5980*/  @!UP0 USHF.R.U32.HI UR4, URZ, UR41, UR4 ;  /* 0x00000029ff048299 */ /* 0x000fe40008011604 */
[----:B------:R-:W-:Y:S02]  /*5990*/  UIMAD UR10, UR42, UR10, UR6 ;  /* 0x0000000a2a0a72a4 */ /* 0x000fe4000f8e0206 */
[----:B------:R-:W-:Y:S04]  /*59a0*/  @!UP0 USEL UR4, UR5, UR4, !UP2 ;  /* 0x0000000405048287 */ /* 0x000fe8000d000000 */
[----:B------:R-:W-:Y:S02]  /*59b0*/  @!UP0 UIMAD UR10, UR7, UR10, UR4 ;  /* 0x0000000a070a82a4 */ /* 0x000fe4000f8e0204 */
[----:B------:R-:W-:Y:S02]  /*59c0*/  @!UP0 UIADD3 UR11, UPT, UPT, UR11, -UR4, URZ ;  /* 0x800000040b0b8290 */ /* 0x000fe4000fffe0ff */
[----:B------:R-:W-:Y:S02]  /*59d0*/  UIMAD UR7, UR43, UR8, UR38 ;  /* 0x000000082b0772a4 */ /* 0x000fe4000f8e0226 */
[----:B------:R-:W-:Y:S02]  /*59e0*/  @!UP0 UIMAD UR6, UR11, UR42, UR5 ;  /* 0x0000002a0b0682a4 */ /* 0x000fe4000f8e0205 */
[----:B------:R-:W-:Y:S01]  /*59f0*/  UIMAD UR4, UR58, UR9, UR37 ;  /* 0x000000093a0472a4 */ /* 0x000fe2000f8e0225 */
[----:B------:R-:W-:Y:S02]  /*5a00*/  @!UP0 UMOV UR5, UR10 ;  /* 0x0000000a00058c82 */ /* 0x000fe40008000000 */
[----:B------:R-:W-:Y:S02]  /*5a10*/  UIMAD UR38, UR5, UR43, UR7 ;  /* 0x0000002b052672a4 */ /* 0x000fe4000f8e0207 */
[----:B------:R-:W-:Y:S11]  /*5a20*/  UIMAD UR37, UR6, UR58, UR4 ;  /* 0x0000003a062572a4 */ /* 0x000ff6000f8e0204 */
[----:B------:R-:W-:Y:S01]  /*5a30*/  @!UPT UIADD3 URZ, UPT, UPT, URZ, URZ, URZ ;  /* 0x000000fffffff290 */ /* 0x000fe2000fffe0ff */
.L_x_89:
[----:B------:R-:W-:Y:S01]  /*5a40*/  UISETP.NE.AND UP0, UPT, UR39, 0x1, UPT ;  /* 0x000000012700788c */ /* 0x000fe2000bf05270 */
[----:B------:R-:W-:Y:S01]  /*5a50*/  R2UR UR11, R68 ;  /* 0x00000000440b72ca */ /* 0x000fe200000e0000 */
[----:B------:R-:W-:Y:S01]  /*5a60*/  USHF.L.U32 UR50, UR25, 0x6, URZ ;  /* 0x0000000619327899 */ /* 0x000fe200080006ff */
[----:B------:R-:W-:Y:S01]  /*5a70*/  IADD3 R59, PT, PT, R59, 0x1, RZ ;  /* 0x000000013b3b7810 */ /* 0x000fe20007ffe0ff */
[----:B------:R-:W-:Y:S07]  /*5a80*/  USHF.L.U32 UR49, UR26, 0x6, URZ ;  /* 0x000000061a317899 */ /* 0x000fee00080006ff */
[----:B------:R-:W1:Y:S01]  /*5a90*/  @!UP0 LDCU.128 UR12, c[0x0][0xb10] ;  /* 0x00016200ff0c87ac */ /* 0x000e620008000c00 */
[----:B------:R-:W2:Y:S01]  /*5aa0*/  @!UP0 LDCU UR5, c[0x0][0xb0c] ;  /* 0x00016180ff0587ac */ /* 0x000ea20008000800 */
[----:B------:R-:W3:Y:S01]  /*5ab0*/  @!UP0 LDCU UR10, c[0x0][0xb20] ;  /* 0x00016400ff0a87ac */ /* 0x000ee20008000800 */
[----:B-1----:R-:W-:Y:S02]  /*5ac0*/  UIMAD.WIDE.U32 UR8, UR38, UR12, URZ ;  /* 0x0000000c260872a5 */ /* 0x002fe4000f8e00ff */
[----:B------:R-:W-:Y:S02]  /*5ad0*/  UIMAD.WIDE.U32 UR6, UR37, UR15, URZ ;  /* 0x0000000f250672a5 */ /* 0x000fe4000f8e00ff */
[----:B------:R-:W-:Y:S03]  /*5ae0*/  @!UP0 UISETP.NE.AND UP1, UPT, UR14, 0x1, UPT ;  /* 0x000000010e00888c */ /* 0x000fe6000bf25270 */
[----:B------:R-:W-:Y:S01]  /*5af0*/  @!UP0 UMOV UR4, UR9 ;  /* 0x0000000900048c82 */ /* 0x000fe20008000000 */
[----:B--2---:R-:W-:Y:S02]  /*5b00*/  @!UP0 UISETP.NE.AND UP2, UPT, UR5, 0x1, UPT ;  /* 0x000000010500888c */ /* 0x004fe4000bf45270 */
[----:B------:R-:W-:Y:S01]  /*5b10*/  @!UP0 USHF.R.U32.HI UR4, URZ, UR13, UR4 ;  /* 0x0000000dff048299 */ /* 0x000fe20008011604 */
[----:B------:R-:W-:Y:S02]  /*5b20*/  @!UP0 UMOV UR6, UR7 ;  /* 0x0000000700068c82 */ /* 0x000fe40008000000 */
[----:B---3--:R-:W-:Y:S02]  /*5b30*/  @!UP0 USHF.R.U32.HI UR6, URZ, UR10, UR6 ;  /* 0x0000000aff068299 */ /* 0x008fe40008011606 */
[----:B------:R-:W-:Y:S02]  /*5b40*/  @!UP0 USEL UR7, UR38, UR4, !UP2 ;  /* 0x0000000426078287 */ /* 0x000fe4000d000000 */
[----:B------:R-:W-:Y:S04]  /*5b50*/  @!UP0 USEL UR6, UR37, UR6, !UP1 ;  /* 0x0000000625068287 */ /* 0x000fe8000c800000 */
[----:B------:R-:W-:Y:S02]  /*5b60*/  @!UP0 UIADD3 UR4, UPT, UPT, -UR7, UR6, URZ ;  /* 0x0000000607048290 */ /* 0x000fe4000fffe1ff */
[----:B------:R-:W-:Y:S02]  /*5b70*/  @!UP0 UIADD3 UR6, UPT, UPT, UR7, -UR6, URZ ;  /* 0x8000000607068290 */ /* 0x000fe4000fffe0ff */
[----:B------:R-:W-:Y:S02]  /*5b80*/  @!UP0 UIMAD UR38, UR4, UR5, UR38 ;  /* 0x00000005042682a4 */ /* 0x000fe4000f8e0226 */
[----:B------:R-:W-:Y:S02]  /*5b90*/  @!UP0 UIMAD UR37, UR6, UR14, UR37 ;  /* 0x0000000e062582a4 */ /* 0x000fe4000f8e0225 */
[----:B------:R-:W-:Y:S09]  /*5ba0*/  ULOP3.LUT UP0, URZ, UR11, 0x3f0, URZ, 0xc0, !UPT ;  /* 0x000003f00bff7892 */ /* 0x000ff2000f80c0ff */
[----:B------:R-:W-:Y:S05]  /*5bb0*/  BRA.U !UP0, `(.L_x_90) ;  /* 0x00000001087c7547 */ /* 0x000fea000b800000 */
[----:B------:R-:W1:Y:S01]  /*5bc0*/  LDCU.64 UR8, c[0x4][0x80] ;  /* 0x01001000ff0877ac */ /* 0x000e620008000a00 */
[----:B------:R-:W-:Y:S01]  /*5bd0*/  MOV R2, 0x0 ;  /* 0x0000000000027802 */ /* 0x000fe20000000f00 */
[----:B------:R-:W-:Y:S02]  /*5be0*/  HFMA2 R12, -RZ, RZ, 0, 5.9604644775390625e-08 ;  /* 0x00000001ff0c7431 */ /* 0x000fe400000001ff */
[----:B------:R-:W-:Y:S01]  /*5bf0*/  IMAD.MOV.U32 R8, RZ, RZ, 0x70 ;  /* 0x00000070ff087424 */ /* 0x000fe200078e00ff */
[----:B------:R2:W3:Y:S01]  /*5c00*/  LDC.64 R14, c[0x4][R2] ;  /* 0x01000000020e7b82 */ /* 0x0004e20000000a00 */
[----:B------:R-:W4:Y:S01]  /*5c10*/  LDCU.64 UR6, c[0x4][0x88] ;  /* 0x01001100ff0677ac */ /* 0x000f220008000a00 */
[----:B------:R-:W-:Y:S01]  /*5c20*/  IMAD.MOV.U32 R13, RZ, RZ, RZ ;  /* 0x000000ffff0d7224 */ /* 0x000fe200078e00ff */
[----:B------:R-:W2:Y:S01]  /*5c30*/  LDCU.64 UR4, c[0x4][0x8] ;  /* 0x01000100ff0477ac */ /* 0x000ea20008000a00 */
[----:B-1----:R-:W-:Y:S01]  /*5c40*/  MOV R5, UR9 ;  /* 0x0000000900057c02 */ /* 0x002fe20008000f00 */
[----:B------:R-:W-:Y:S01]  /*5c50*/  IMAD.U32 R4, RZ, RZ, UR8 ;  /* 0x00000008ff047e24 */ /* 0x000fe2000f8e00ff */
[----:B----4-:R-:W-:Y:S01]  /*5c60*/  MOV R7, UR7 ;  /* 0x0000000700077c02 */ /* 0x010fe20008000f00 */
[----:B------:R-:W-:Y:S01]  /*5c70*/  IMAD.U32 R6, RZ, RZ, UR6 ;  /* 0x00000006ff067e24 */ /* 0x000fe2000f8e00ff */
[----:B--2---:R-:W-:Y:S01]  /*5c80*/  MOV R11, UR5 ;  /* 0x00000005000b7c02 */ /* 0x004fe20008000f00 */
[----:B------:R-:W-:Y:S02]  /*5c90*/  IMAD.U32 R10, RZ, RZ, UR4 ;  /* 0x00000004ff0a7e24 */ /* 0x000fe4000f8e00ff */
[----:B------:R-:W-:Y:S07]  /*5ca0*/  LEPC R20, `(.L_x_91) ;  /* 0x000000001014794e */ /* 0x000fee0000000000 */
[----:B---3-5:R-:W-:Y:S05]  /*5cb0*/  CALL.ABS.NOINC R14 ;  /* 0x000000000e007343 */ /* 0x028fea0003c00000 */
.L_x_91:
[----:B------:R-:W1:Y:S01]  /*5cc0*/  LDCU.64 UR8, c[0x4][0x80] ;  /* 0x01001000ff0877ac */ /* 0x000e620008000a00 */
[----:B------:R-:W2:Y:S01]  /*5cd0*/  LDC.64 R2, c[0x4][R2] ;  /* 0x0100000002027b82 */ /* 0x000ea20000000a00 */
[----:B------:R-:W-:Y:S02]  /*5ce0*/  HFMA2 R12, -RZ, RZ, 0, 5.9604644775390625e-08 ;  /* 0x00000001ff0c7431 */ /* 0x000fe400000001ff */
[----:B------:R-:W-:Y:S02]  /*5cf0*/  IMAD.MOV.U32 R8, RZ, RZ, 0x70 ;  /* 0x00000070ff087424 */ /* 0x000fe400078e00ff */
[----:B------:R-:W-:Y:S01]  /*5d00*/  IMAD.MOV.U32 R13, RZ, RZ, RZ ;  /* 0x000000ffff0d7224 */ /* 0x000fe200078e00ff */
[----:B------:R-:W3:Y:S01]  /*5d10*/  LDCU.64 UR6, c[0x4][0x88] ;  /* 0x01001100ff0677ac */ /* 0x000ee20008000a00 */
[----:B------:R-:W4:Y:S01]  /*5d20*/  LDCU.64 UR4, c[0x4][0x8] ;  /* 0x01000100ff0477ac */ /* 0x000f220008000a00 */
[----:B-1----:R-:W-:Y:S02]  /*5d30*/  MOV R4, UR8 ;  /* 0x0000000800047c02 */ /* 0x002fe40008000f00 */
[----:B------:R-:W-:Y:S02]  /*5d40*/  MOV R5, UR9 ;  /* 0x0000000900057c02 */ /* 0x000fe40008000f00 */
[----:B---3--:R-:W-:Y:S01]  /*5d50*/  MOV R7, UR7 ;  /* 0x0000000700077c02 */ /* 0x008fe20008000f00 */
[----:B------:R-:W-:Y:S01]  /*5d60*/  IMAD.U32 R6, RZ, RZ, UR6 ;  /* 0x00000006ff067e24 */ /* 0x000fe2000f8e00ff */
[----:B----4-:R-:W-:Y:S01]  /*5d70*/  MOV R11, UR5 ;  /* 0x00000005000b7c02 */ /* 0x010fe20008000f00 */
[----:B------:R-:W-:Y:S02]  /*5d80*/  IMAD.U32 R10, RZ, RZ, UR4 ;  /* 0x00000004ff0a7e24 */ /* 0x000fe4000f8e00ff */
[----:B------:R-:W-:Y:S07]  /*5d90*/  LEPC R20, `(.L_x_90) ;  /* 0x000000001014794e */ /* 0x000fee0000000000 */
[----:B--2---:R-:W-:Y:S05]  /*5da0*/  CALL.ABS.NOINC R2 ;  /* 0x0000000002007343 */ /* 0x004fea0003c00000 */
.L_x_90:
[----:B------:R-:W-:Y:S02]  /*5db0*/  R2UR UR6, R57 ;  /* 0x00000000390672ca */ /* 0x000fe400000e0000 */
[----:B------:R-:W-:Y:S02]  /*5dc0*/  R2UR UR5, R66 ;  /* 0x00000000420572ca */ /* 0x000fe400000e0000 */
[----:B------:R-:W-:Y:S02]  /*5dd0*/  R2UR UR4, R65 ;  /* 0x00000000410472ca */ /* 0x000fe400000e0000 */
[----:B------:R-:W-:Y:S02]  /*5de0*/  ISETP.NE.U32.AND P4, PT, R50, RZ, PT ;  /* 0x000000ff3200720c */ /* 0x000fe40003f85070 */
[----:B------:R-:W-:Y:S02]  /*5df0*/  ISETP.NE.U32.AND P2, PT, RZ, UR60, PT ;  /* 0x0000003cff007c0c */ /* 0x000fe4000bf45070 */
[----:B------:R-:W-:Y:S02]  /*5e00*/  ISETP.NE.AND.EX P4, PT, R51, RZ, PT, P4 ;  /* 0x000000ff3300720c */ /* 0x000fe40003f85340 */
[----:B------:R-:W-:Y:S01]  /*5e10*/  ISETP.NE.AND.EX P2, PT, RZ, UR61, PT, P2 ;  /* 0x0000003dff007c0c */ /* 0x000fe2000bf45320 */
[----:B------:R-:W-:Y:S02]  /*5e20*/  UISETP.NE.AND UP2, UPT, UR6, URZ, UPT ;  /* 0x000000ff0600728c */ /* 0x000fe4000bf45270 */
[----:B------:R-:W-:Y:S04]  /*5e30*/  UISETP.NE.U32.AND UP0, UPT, UR5, URZ, UPT ;  /* 0x000000ff0500728c */ /* 0x000fe8000bf05070 */
[----:B------:R-:W-:Y:S01]  /*5e40*/  UISETP.NE.AND.EX UP1, UPT, UR4, URZ, UPT, UP0 ;  /* 0x000000ff0400728c */ /* 0x000fe2000bf25300 */
[----:B------:R-:W-:Y:S01]  /*5e50*/  PLOP3.LUT P1, PT, PT, PT, UP2, 0x80, 0x8 ;  /* 0x000000000008781c */ /* 0x000fe20003f2f028 */
[----:B------:R-:W-:Y:S03]  /*5e60*/  UPLOP3.LUT UP0, UPT, UPT, UPT, UPT, 0x40, 0x4 ;  /* 0x000000000004789c */ /* 0x000fe60003f0e870 */
[----:B------:R-:W-:Y:S06]  /*5e70*/  @UP2 UPLOP3.LUT UP0, UPT, UPT, UPT, UP1, 0x80, 0x8 ;  /* 0x000000000008289c */ /* 0x000fec0003f0f010 */
[----:B------:R-:W-:Y:S01]  /*5e80*/  PLOP3.LUT P0, PT, PT, PT, UP0, 0x80, 0x8 ;  /* 0x000000000008781c */ /* 0x000fe20003f0f008 */
[----:B------:R-:W-:Y:S01]  /*5e90*/  @!UPT UIADD3 URZ, UPT, UPT, URZ, URZ, URZ ;  /* 0x000000fffffff290 */ /* 0x000fe2000fffe0ff */
[----:B------:R-:W-:Y:S11]  /*5ea0*/  BRA.U !UP1, `(.L_x_92) ;  /* 0x0000000109407547 */ /* 0x000ff6000b800000 */
[----:B------:R-:W-:Y:S01]  /*5eb0*/  UISETP.NE.U32.AND UP0, UPT, UR60, URZ, UPT ;  /* 0x000000ff3c00728c */ /* 0x000fe2000bf05070 */
[----:B------:R-:W-:Y:S01]  /*5ec0*/  R2UR UR6, R66 ;  /* 0x00000000420672ca */ /* 0x000fe200000e0000 */
[----:B------:R-:W1:Y:S01]  /*5ed0*/  LDCU.64 UR8, c[0x0][0x358] ;  /* 0x00006b00ff0877ac */ /* 0x000e620008000a00 */
[----:B------:R-:W-:Y:S02]  /*5ee0*/  HFMA2 R53, -RZ, RZ, 0, 5.9604644775390625e-08 ;  /* 0x00000001ff357431 */ /* 0x000fe400000001ff */
[----:B------:R-:W-:Y:S01]  /*5ef0*/  IMAD.MOV.U32 R0, RZ, RZ, 0x1 ;  /* 0x00000001ff007424 */ /* 0x000fe200078e00ff */
[----:B------:R-:W-:Y:S06]  /*5f00*/  UISETP.NE.AND.EX UP0, UPT, UR61, URZ, UPT, UP0 ;  /* 0x000000ff3d00728c */ /* 0x000fec000bf05300 */
[----:B------:R-:W-:Y:S05]  /*5f10*/  PLOP3.LUT P3, PT, PT, PT, UP0, 0x80, 0x8 ;  /* 0x000000000008781c */ /* 0x000fea0003f6f008 */
[----:B------:R-:W2:Y:S01]  /*5f20*/  @UP0 LDCU.64 UR4, c[0x0][0x888] ;  /* 0x00011100ff0407ac */ /* 0x000ea20008000a00 */
[----:B------:R-:W-:Y:S07]  /*5f30*/  @UP0 UIMAD UR6, UR36, UR6, URZ ;  /* 0x00000006240602a4 */ /* 0x000fee000f8e02ff */
[----:B------:R-:W-:Y:S01]  /*5f40*/  @!P3 PRMT R53, R0, 0x7610, R53 ;  /* 0x000076100035b816 */ /* 0x000fe20000000035 */
[----:B--2---:R-:W-:Y:S06]  /*5f50*/  @UP0 UIMAD.WIDE UR4, UR6, 0x4, UR4 ;  /* 0x00000004060408a5 */ /* 0x004fec000f8e0204 */
[----:B-----5:R-:W-:Y:S02]  /*5f60*/  IMAD.U32 R26, RZ, RZ, UR4 ;  /* 0x00000004ff1a7e24 */ /* 0x020fe4000f8e00ff */
[----:B------:R-:W-:Y:S03]  /*5f70*/  IMAD.U32 R27, RZ, RZ, UR5 ;  /* 0x00000005ff1b7e24 */ /* 0x000fe6000f8e00ff */
[----:B------:R-:W2:Y:S02]  /*5f80*/  @!UP0 LDCU UR4, c[0x0][0x880] ;  /* 0x00011000ff0487ac */ /* 0x000ea40008000800 */
[----:B-1----:R1:W5:Y:S02]  /*5f90*/  @P3 LDG.E R26, desc[UR8][R26.64] ;  /* 0x000000081a1a3981 */ /* 0x002364000c1e1900 */
[----:B-12---:R-:W-:Y:S02]  /*5fa0*/  @!P3 MOV R26, UR4 ;  /* 0x00000004001abc02 */ /* 0x006fe40008000f00 */
.L_x_92:
[----:B------:R-:W-:Y:S05]  /*5fb0*/  @!P4 BRA `(.L_x_93) ;  /* 0x000000000024c947 */ /* 0x000fea0003800000 */
[----:B------:R-:W-:Y:S01]  /*5fc0*/  ISETP.NE.U32.AND P3, PT, R48, RZ, PT ;  /* 0x000000ff3000720c */ /* 0x000fe20003f65070 */
[----:B------:R-:W1:Y:S03]  /*5fd0*/  LDCU.64 UR4, c[0x0][0x358] ;  /* 0x00006b00ff0477ac */ /* 0x000e660008000a00 */
[----:B------:R-:W-:Y:S11]  /*5fe0*/  ISETP.NE.AND.EX P3, PT, R49, RZ, PT, P3 ;  /* 0x000000ff3100720c */ /* 0x000ff60003f65330 */
[----:B------:R-:W-:Y:S02]  /*5ff0*/  @!UPT UIADD3 URZ, UPT, UPT, URZ, URZ, URZ ;  /* 0x000000fffffff290 */ /* 0x000fe4000fffe0ff */
[----:B------:R-:W2:Y:S01]  /*6000*/  @P3 LDC.64 R2, c[0x0][0x8a8] ;  /* 0x00022a00ff023b82 */ /* 0x000ea20000000a00 */
[----:B------:R-:W-:Y:S04]  /*6010*/  @P3 IMAD R0, R50, UR36, RZ ;  /* 0x0000002432003c24 */ /* 0x000fe8000f8e02ff */
[----:B--2---:R-:W-:Y:S05]  /*6020*/  @P3 IMAD.WIDE R2, R0, 0x4, R2 ;  /* 0x0000000400023825 */ /* 0x004fea00078e0202 */
[----:B-1---5:R1:W5:Y:S02]  /*6030*/  @P3 LDG.E R24, desc[UR4][R2.64] ;  /* 0x0000000402183981 */ /* 0x022364000c1e1900 */
[----:B-1----:R-:W2:Y:S02]  /*6040*/  @!P3 LDC R24, c[0x0][0x8a0] ;  /* 0x00022800ff18bb82 */ /* 0x002ea40000000800 */
.L_x_93:
[----:B-----5:R-:W-:Y:S01]  /*6050*/  FSETP.NEU.AND P3, PT, R26, RZ, PT ;  /* 0x000000ff1a00720b */ /* 0x020fe20003f6d000 */
[----:B------:R-:W-:Y:S01]  /*6060*/  IMAD.U32 R2, RZ, RZ, UR46 ;  /* 0x0000002eff027e24 */ /* 0x000fe2000f8e00ff */
[----:B------:R-:W-:Y:S01]  /*6070*/  SEL R5, RZ, 0xffffffff, P2 ;  /* 0xffffffffff057807 */ /* 0x000fe20001000000 */
[----:B------:R-:W-:Y:S01]  /*6080*/  ULOP3.LUT UR4, UR55, 0x1, URZ, 0x3c, !UPT ;  /* 0x0000000137047892 */ /* 0x000fe2000f8e3cff */
[----:B------:R-:W-:Y:S01]  /*6090*/  @P1 LOP3.LUT P2, RZ, R53, 0xff, RZ, 0xc0, !PT ;  /* 0x000000ff35ff1812 */ /* 0x000fe2000784c0ff */
[----:B------:R-:W-:Y:S01]  /*60a0*/  BSSY B1, `(.L_x_94) ;  /* 0x000004b000017945 */ /* 0x000fe20003800000 */
[----:B------:R-:W-:Y:S01]  /*60b0*/  @P1 SEL R0, RZ, 0xffffffff, P3 ;  /* 0xffffffffff001807 */ /* 0x000fe20001800000 */
[----:B------:R-:W-:Y:S01]  /*60c0*/  IMAD.MOV.U32 R76, RZ, RZ, 0x1 ;  /* 0x00000001ff4c7424 */ /* 0x000fe200078e00ff */
[----:B------:R-:W-:Y:S01]  /*60d0*/  LEA R2, R2, UR44, 0x3 ;  /* 0x0000002c02027c11 */ /* 0x000fe2000f8e18ff */
[----:B------:R-:W-:Y:S01]  /*60e0*/  IMAD.U32 R74, RZ, RZ, UR4 ;  /* 0x00000004ff4a7e24 */ /* 0x000fe2000f8e00ff */
[----:B------:R-:W-:Y:S01]  /*60f0*/  @P0 SEL R0, R5, R0, !P2 ;  /* 0x0000000005000207 */ /* 0x000fe20005000000 */
[----:B------:R-:W-:Y:S01]  /*6100*/  IMAD.U32 R75, RZ, RZ, UR46 ;  /* 0x0000002eff4b7e24 */ /* 0x000fe2000f8e00ff */
[----:B------:R-:W-:Y:S02]  /*6110*/  LEA R71, R22, UR44, 0x3 ;  /* 0x0000002c16477c11 */ /* 0x000fe4000f8e18ff */
[----:B------:R-:W-:Y:S02]  /*6120*/  CS2R R38, SRZ ;  /* 0x0000000000267805 */ /* 0x000fe4000001ff00 */
[----:B------:R-:W-:Y:S02]  /*6130*/  @P1 LOP3.LUT R0, R0, 0x1, RZ, 0xc0, !PT ;  /* 0x0000000100001812 */ /* 0x000fe400078ec0ff */
[----:B------:R-:W-:Y:S02]  /*6140*/  CS2R R36, SRZ ;  /* 0x0000000000247805 */ /* 0x000fe4000001ff00 */
[----:B------:R-:W-:Y:S02]  /*6150*/  SHF.L.U32 R3, R61, 0x1f, RZ ;  /* 0x0000001f3d037819 */ /* 0x000fe400000006ff */
[----:B------:R-:W-:Y:S02]  /*6160*/  CS2R R34, SRZ ;  /* 0x0000000000227805 */ /* 0x000fe4000001ff00 */
[----:B------:R-:W-:Y:S02]  /*6170*/  ISETP.NE.U32.OR P5, PT, R0, 0x1, !P1 ;  /* 0x000000010000780c */ /* 0x000fe40004fa5470 */
[----:B------:R-:W-:Y:S02]  /*6180*/  CS2R R32, SRZ ;  /* 0x0000000000207805 */ /* 0x000fe4000001ff00 */
[----:B------:R-:W-:Y:S02]  /*6190*/  PLOP3.LUT P2, PT, PT, PT, UP1, 0x80, 0x8 ;  /* 0x000000000008781c */ /* 0x000fe40003f4f018 */
[----:B------:R-:W-:Y:S02]  /*61a0*/  CS2R R42, SRZ ;  /* 0x00000000002a7805 */ /* 0x000fe4000001ff00 */
[----:B------:R-:W-:Y:S02]  /*61b0*/  LEA.HI R25, R22, R22, RZ, 0x1 ;  /* 0x0000001616197211 */ /* 0x000fe400078f08ff */
[----:B------:R-:W-:Y:S02]  /*61c0*/  CS2R R40, SRZ ;  /* 0x0000000000287805 */ /* 0x000fe4000001ff00 */
[----:B------:R-:W-:Y:S02]  /*61d0*/  LOP3.LUT P4, R58, R53, 0xff, RZ, 0xc0, !PT ;  /* 0x000000ff353a7812 */ /* 0x000fe4000788c0ff */
[----:B------:R-:W-:Y:S02]  /*61e0*/  CS2R R46, SRZ ;  /* 0x00000000002e7805 */ /* 0x000fe4000001ff00 */
[----:B------:R-:W-:Y:S02]  /*61f0*/  SEL R4, RZ, 0xffffffff, P3 ;  /* 0xffffffffff047807 */ /* 0x000fe40001800000 */
[----:B------:R-:W-:Y:S02]  /*6200*/  CS2R R44, SRZ ;  /* 0x00000000002c7805 */ /* 0x000fe4000001ff00 */
[----:B------:R-:W-:Y:S02]  /*6210*/  P2R R70, PR, RZ, 0x20 ;  /* 0x00000020ff467803 */ /* 0x000fe40000000000 */
[----:B------:R-:W-:Y:S02]  /*6220*/  @P5 SHF.L.U32 R0, R74, 0x1f, RZ ;  /* 0x0000001f4a005819 */ /* 0x000fe400000006ff */
[----:B------:R-:W-:Y:S02]  /*6230*/  @P2 SEL R4, R5, R4, !P4 ;  /* 0x0000000405042207 */ /* 0x000fe40006000000 */
[----:B------:R1:W3:Y:S02]  /*6240*/  @P5 SYNCS.PHASECHK.TRANS64.TRYWAIT P1, [R2+URZ+0x50], R0 ;  /* 0x00005000020055a7 */ /* 0x0002e400080211ff */
[----:B------:R-:W-:Y:S04]  /*6250*/  LOP3.LUT R4, R4, 0x1, RZ, 0xc0, !PT ;  /* 0x0000000104047812 */ /* 0x000fe800078ec0ff */
[----:B------:R-:W-:Y:S04]  /*6260*/  ISETP.NE.U32.AND P2, PT, R4, 0x1, PT ;  /* 0x000000010400780c */ /* 0x000fe80003f45070 */
[----:B------:R-:W-:Y:S01]  /*6270*/  P2R R77, PR, RZ, 0x4 ;  /* 0x00000004ff4d7803 */ /* 0x000fe20000000000 */
[----:B------:R4:W2:Y:S01]  /*6280*/  SYNCS.PHASECHK.TRANS64.TRYWAIT P0, [R71+URZ+0xb0], R3 ;  /* 0x0000b003470075a7 */ /* 0x0008a200080011ff */
[C---:B-1----:R-:W-:Y:S01]  /*6290*/  IMAD.SHL.U32 R0, R25.reuse, 0x20, RZ ;  /* 0x0000002019007824 */ /* 0x042fe200078e00ff */
[----:B------:R-:W-:Y:S04]  /*62a0*/  LOP3.LUT R25, R25, 0xffe, RZ, 0xc0, !PT ;  /* 0x00000ffe19197812 */ /* 0x000fe800078ec0ff */
[----:B------:R-:W-:Y:S01]  /*62b0*/  LOP3.LUT R0, R0, 0xffffffc0, RZ, 0xc0, !PT ;  /* 0xffffffc000007812 */ /* 0x000fe200078ec0ff */
[----:B------:R-:W-:Y:S04]  /*62c0*/  IMAD.IADD R25, R22, 0x1, -R25 ;  /* 0x0000000116197824 */ /* 0x000fe800078e0a19 */
[----:B------:R-:W-:Y:S04]  /*62d0*/  IMAD.IADD R0, R23, 0x1, R0 ;  /* 0x0000000117007824 */ /* 0x000fe800078e0200 */
[----:B------:R-:W-:Y:S01]  /*62e0*/  IMAD R25, R25, 0x100000, R0 ;  /* 0x0010000019197824 */ /* 0x000fe200078e0200 */
[----:B---3--:R-:W-:Y:S01]  /*62f0*/  @P5 SEL R76, RZ, 0x1, !P1 ;  /* 0x00000001ff4c5807 */ /* 0x008fe20004800000 */
[----:B----4-:R-:W-:Y:S06]  /*6300*/  @!P5 BRA `(.L_x_95) ;  /* 0x000000000090d947 */ /* 0x010fec0003800000 */
[----:B------:R-:W-:Y:S01]  /*6310*/  HFMA2 R43, -RZ, RZ, 0, 0 ;  /* 0x00000000ff2b7431 */ /* 0x000fe200000001ff */
[----:B------:R-:W-:Y:S01]  /*6320*/  ISETP.NE.AND P1, PT, R76, RZ, PT ;  /* 0x000000ff4c00720c */ /* 0x000fe20003f25270 */
[----:B------:R-:W-:Y:S01]  /*6330*/  IMAD.U32 R5, RZ, RZ, UR46 ;  /* 0x0000002eff057e24 */ /* 0x000fe2000f8e00ff */
[----:B------:R-:W-:Y:S11]  /*6340*/  BSSY B0, `(.L_x_96) ;  /* 0x0000005000007945 */ /* 0x000ff60003800000 */
[----:B------:R-:W-:Y:S05]  /*6350*/  @P1 BRA `(.L_x_97) ;  /* 0x00000000000c1947 */ /* 0x000fea0003800000 */
[----:B------:R-:W-:Y:S04]  /*6360*/  SHF.L.U32 R0, R74, 0x1f, RZ ;  /* 0x0000001f4a007819 */ /* 0x000fe800000006ff */
[----:B------:R-:W1:Y:S02]  /*6370*/  SYNCS.PHASECHK.TRANS64.TRYWAIT P1, [R2+URZ+0x50], R0 ;  /* 0x00005000020075a7 */ /* 0x000e6400080211ff */
[----:B-1----:R-:W-:Y:S05]  /*6380*/  @!P1 BRA `(.L_x_98) ;  /* 0x0000002000689947 */ /* 0x002fea0003800000 */
.L_x_97:
[----:B------:R-:W-:Y:S05]  /*6390*/  BSYNC B0 ;  /* 0x0000000000007941 */ /* 0x000fea0003800000 */
.L_x_96:
[----:B------:R-:W-:Y:S01]  /*63a0*/  ISETP.NE.AND P1, PT, R77, RZ, PT ;  /* 0x000000ff4d00720c */ /* 0x000fe20003f25270 */
[----:B------:R-:W-:Y:S01]  /*63b0*/  IMAD.MOV.U32 R42, RZ, RZ, RZ ;  /* 0x000000ffff2a7224 */ /* 0x000fe200078e00ff */
[----:B------:R-:W-:Y:S02]  /*63c0*/  CS2R R40, SRZ ;  /* 0x0000000000287805 */ /* 0x000fe4000001ff00 */
[----:B------:R-:W-:Y:S02]  /*63d0*/  CS2R R46, SRZ ;  /* 0x00000000002e7805 */ /* 0x000fe4000001ff00 */
[----:B------:R-:W-:Y:S02]  /*63e0*/  CS2R R44, SRZ ;  /* 0x00000000002c7805 */ /* 0x000fe4000001ff00 */
[----:B------:R-:W-:Y:S02]  /*63f0*/  CS2R R34, SRZ ;  /* 0x0000000000227805 */ /* 0x000fe4000001ff00 */
[----:B------:R-:W-:Y:S02]  /*6400*/  CS2R R32, SRZ ;  /* 0x0000000000207805 */ /* 0x000fe4000001ff00 */
[----:B------:R-:W-:Y:S02]  /*6410*/  CS2R R38, SRZ ;  /* 0x0000000000267805 */ /* 0x000fe4000001ff00 */
[----:B------:R-:W-:Y:S01]  /*6420*/  CS2R R36, SRZ ;  /* 0x0000000000247805 */ /* 0x000fe2000001ff00 */
[----:B------:R-:W-:Y:S01]  /*6430*/  @P1 IMAD R5, R5, 0x800, R52 ;  /* 0x0000080005051824 */ /* 0x000fe200078e0234 */
[----:B------:R-:W-:Y:S05]  /*6440*/  @P1 WARPSYNC.ALL ;  /* 0x0000000000001948 */ /* 0x000fea0003800000 */
[----:B------:R-:W-:Y:S01]  /*6450*/  @P1 LEA R5, R5, UR44, 0x2 ;  /* 0x0000002c05051c11 */ /* 0x000fe2000f8e10ff */
[----:B------:R-:W-:Y:S04]  /*6460*/  UIADD3 UR4, UPT, UPT, UR46, 0x1, URZ ;  /* 0x000000012e047890 */ /* 0x000fe8000fffe0ff */
[----:B------:R3:W4:Y:S01]  /*6470*/  @P1 LDSM.16.M88.4 R44, [R5+0x400] ;  /* 0x00040000052c183b */ /* 0x0007220000000200 */
[----:B------:R-:W-:Y:S01]  /*6480*/  @P1 VIADD R4, R5, 0x400 ;  /* 0x0000040005041836 */ /* 0x000fe20000000000 */
[----:B------:R-:W-:Y:S01]  /*6490*/  UISETP.NE.AND UP0, UPT, UR4, 0x3, UPT ;  /* 0x000000030400788c */ /* 0x000fe2000bf05270 */
[C-C-:B-1----:R-:W-:Y:S02]  /*64a0*/  @P1 IMAD R2, R63.reuse, 0x4, R5.reuse ;  /* 0x000000043f021824 */ /* 0x142fe400078e0205 */
[C---:B------:R-:W-:Y:S01]  /*64b0*/  @P1 IMAD R4, R62.reuse, 0x4, R4 ;  /* 0x000000043e041824 */ /* 0x040fe200078e0204 */
[----:B------:R-:W-:Y:S01]  /*64c0*/  USEL UR5, URZ, 0x1, UP0 ;  /* 0x00000001ff057887 */ /* 0x000fe20008000000 */
[----:B------:R-:W-:Y:S01]  /*64d0*/  @P1 IMAD R0, R62, 0x4, R5 ;  /* 0x000000043e001824 */ /* 0x000fe200078e0205 */
[----:B------:R3:W1:Y:S01]  /*64e0*/  @P1 LDSM.16.M88.4 R40, [R2+0x400] ;  /* 0x000400000228183b */ /* 0x0006620000000200 */
[----:B------:R-:W-:Y:S01]  /*64f0*/  @P1 IMAD R4, R63, 0x4, R4 ;  /* 0x000000043f041824 */ /* 0x000fe200078e0204 */
[----:B------:R-:W-:Y:S02]  /*6500*/  USEL UR4, UR4, URZ, UP0 ;  /* 0x000000ff04047287 */ /* 0x000fe40008000000 */
[----:B------:R3:W1:Y:S01]  /*6510*/  @P1 LDSM.16.M88.4 R32, [R0+0x400] ;  /* 0x000400000020183b */ /* 0x0006620000000200 */
[----:B------:R-:W-:Y:S03]  /*6520*/  LOP3.LUT R74, R74, UR5, RZ, 0x3c, !PT ;  /* 0x000000054a4a7c12 */ /* 0x000fe6000f8e3cff */
[----:B------:R3:W1:Y:S01]  /*6530*/  @P1 LDSM.16.M88.4 R36, [R4] ;  /* 0x000000000424183b */ /* 0x0006620000000200 */
[----:B------:R-:W-:Y:S03]  /*6540*/  IMAD.U32 R75, RZ, RZ, UR4 ;  /* 0x00000004ff4b7e24 */ /* 0x000fe6000f8e00ff */
.L_x_95:
[----:B------:R-:W-:Y:S05]  /*6550*/  BSYNC B1 ;  /* 0x0000000000017941 */ /* 0x000fea0003800000 */
.L_x_94:
[----:B---3--:R-:W-:Y:S04]  /*6560*/  SHF.R.U32.HI R0, RZ, 0x15, R25 ;  /* 0x00000015ff007819 */ /* 0x008fe80000011619 */
[----:B------:R-:W-:Y:S01]  /*6570*/  LOP3.LUT P1, RZ, R0, 0x3, R54, 0x48, !PT ;  /* 0x0000000300ff7812 */ /* 0x000fe20007824836 */
[----:B------:R-:W-:Y:S01]  /*6580*/  @!UPT UIADD3 URZ, UPT, UPT, URZ, URZ, URZ ;  /* 0x000000fffffff290 */ /* 0x000fe2000fffe0ff */
[----:B--2---:R-:W-:Y:S11]  /*6590*/  @P0 BRA `(.L_x_99) ;  /* 0x0000000000080947 */ /* 0x004ff60003800000 */
[----:B------:R-:W2:Y:S02]  /*65a0*/  SYNCS.PHASECHK.TRANS64.TRYWAIT P0, [R71+URZ+0xb0], R3 ;  /* 0x0000b003470075a7 */ /* 0x000ea400080011ff */
[----:B--2---:R-:W-:Y:S05]  /*65b0*/  @!P0 BRA `(.L_x_100) ;  /* 0x0000001c00f08947 */ /* 0x004fea0003800000 */
.L_x_99:
[----:B------:R-:W-:Y:S05]  /*65c0*/  @!P1 BRA `(.L_x_101) ;  /* 0x0000000000409947 */ /* 0x000fea0003800000 */
[----:B------:R-:W3:Y:S01]  /*65d0*/  LDCU.64 UR8, c[0x4][0x70] ;  /* 0x01000e00ff0877ac */ /* 0x000ee20008000a00 */
[----:B--2---:R-:W-:Y:S01]  /*65e0*/  MOV R3, 0x0 ;  /* 0x0000000000037802 */ /* 0x004fe20000000f00 */
[----:B------:R-:W-:Y:S02]  /*65f0*/  HFMA2 R12, -RZ, RZ, 0, 5.9604644775390625e-08 ;  /* 0x00000001ff0c7431 */ /* 0x000fe400000001ff */
[----:B------:R-:W-:Y:S02]  /*6600*/  IMAD.MOV.U32 R8, RZ, RZ, 0x192 ;  /* 0x00000192ff087424 */ /* 0x000fe400078e00ff */
[----:B------:R-:W-:Y:S01]  /*6610*/  IMAD.MOV.U32 R13, RZ, RZ, RZ ;  /* 0x000000ffff0d7224 */ /* 0x000fe200078e00ff */
[----:B------:R-:W2:Y:S01]  /*6620*/  LDCU.64 UR6, c[0x4][0x78] ;  /* 0x01000f00ff0677ac */ /* 0x000ea20008000a00 */
[----:B------:R-:W1:Y:S01]  /*6630*/  LDC.64 R2, c[0x4][R3] ;  /* 0x0100000003027b82 */ /* 0x000e620000000a00 */
[----:B------:R-:W5:Y:S01]  /*6640*/  LDCU.64 UR4, c[0x4][0x10] ;  /* 0x01000200ff0477ac */ /* 0x000f620008000a00 */
[----:B---3--:R-:W-:Y:S01]  /*6650*/  MOV R5, UR9 ;  /* 0x0000000900057c02 */ /* 0x008fe20008000f00 */
[----:B------:R-:W-:Y:S01]  /*6660*/  IMAD.U32 R4, RZ, RZ, UR8 ;  /* 0x00000008ff047e24 */ /* 0x000fe2000f8e00ff */
[----:B--2---:R-:W-:Y:S01]  /*6670*/  MOV R7, UR7 ;  /* 0x0000000700077c02 */ /* 0x004fe20008000f00 */
[----:B------:R-:W-:Y:S01]  /*6680*/  IMAD.U32 R6, RZ, RZ, UR6 ;  /* 0x00000006ff067e24 */ /* 0x000fe2000f8e00ff */
[----:B-----5:R-:W-:Y:S01]  /*6690*/  MOV R11, UR5 ;  /* 0x00000005000b7c02 */ /* 0x020fe20008000f00 */
[----:B------:R-:W-:Y:S02]  /*66a0*/  IMAD.U32 R10, RZ, RZ, UR4 ;  /* 0x00000004ff0a7e24 */ /* 0x000fe4000f8e00ff */
[----:B------:R-:W-:Y:S07]  /*66b0*/  LEPC R20, `(.L_x_101) ;  /* 0x000000001014794e */ /* 0x000fee0000000000 */
[----:B-1--4-:R-:W-:Y:S05]  /*66c0*/  CALL.ABS.NOINC R2 ;  /* 0x0000000002007343 */ /* 0x012fea0003c00000 */
.L_x_101:
[----:B----4-:R-:W-:Y:S01]  /*66d0*/  LOP3.LUT R20, R44, 0xffffe000, RZ, 0xc0, !PT ;  /* 0xffffe0002c147812 */ /* 0x010fe200078ec0ff */
[----:B------:R-:W-:Y:S05]  /*66e0*/  WARPSYNC.ALL ;  /* 0x0000000000007948 */ /* 0x000fea0003800000 */
[----:B------:R-:W-:Y:S01]  /*66f0*/  R2UR UR4, R25 ;  /* 0x00000000190472ca */ /* 0x000fe200000e0000 */
[----:B------:R-:W-:Y:S01]  /*6700*/  IMAD.SHL.U32 R73, R63, 0x4, RZ ;  /* 0x000000043f497824 */ /* 0x000fe200078e00ff */
[----:B------:R-:W-:Y:S01]  /*6710*/  LOP3.LUT R21, R45, 0xffffe000, RZ, 0xc0, !PT ;  /* 0xffffe0002d157812 */ /* 0x000fe200078ec0ff */
[----:B------:R-:W-:Y:S01]  /*6720*/  IMAD.SHL.U32 R72, R62, 0x4, RZ ;  /* 0x000000043e487824 */ /* 0x000fe200078e00ff */
[----:B------:R-:W-:Y:S01]  /*6730*/  LOP3.LUT R27, R46, 0xffffe000, RZ, 0xc0, !PT ;  /* 0xffffe0002e1b7812 */ /* 0x000fe200078ec0ff */
[----:B------:R-:W-:Y:S01]  /*6740*/  BSSY.RECONVERGENT B0, `(.L_x_102) ;  /* 0x000005a000007945 */ /* 0x000fe20003800200 */
[----:B------:R-:W-:Y:S07]  /*6750*/  ISETP.NE.AND P0, PT, R64, RZ, PT ;  /* 0x000000ff4000720c */ /* 0x000fee0003f05270 */
[----:B------:R-:W3:Y:S02]  /*6760*/  LDTM.16dp128bit.x8 R4, tmem[UR4] ;  /* 0x00000004000479ee */ /* 0x000ee40008180000 */
[C---:B---3--:R-:W-:Y:S01]  /*6770*/  FMUL R0, R24.reuse, R4 ;  /* 0x0000000418007220 */ /* 0x048fe20000400000 */
[C---:B------:R-:W-:Y:S01]  /*6780*/  FMUL R2, R24.reuse, R5 ;  /* 0x0000000518027220 */ /* 0x040fe20000400000 */
[C---:B--2---:R-:W-:Y:S01]  /*6790*/  FMUL R3, R24.reuse, R6 ;  /* 0x0000000618037220 */ /* 0x044fe20000400000 */
[----:B------:R-:W-:Y:S01]  /*67a0*/  FMUL R7, R24, R7 ;  /* 0x0000000718077220 */ /* 0x000fe20000400000 */
[C---:B------:R-:W-:Y:S01]  /*67b0*/  FFMA R28, R26.reuse, R20, R0 ;  /* 0x000000141a1c7223 */ /* 0x040fe20000000000 */
[----:B------:R-:W-:Y:S01]  /*67c0*/  LOP3.LUT R0, R47, 0xffffe000, RZ, 0xc0, !PT ;  /* 0xffffe0002f007812 */ /* 0x000fe200078ec0ff */
[----:B------:R-:W-:Y:S01]  /*67d0*/  FFMA R29, R26, R21, R2 ;  /* 0x000000151a1d7223 */ /* 0x000fe20000000002 */
[----:B-1----:R-:W-:Y:S01]  /*67e0*/  LOP3.LUT R2, R40, 0xffffe000, RZ, 0xc0, !PT ;  /* 0xffffe00028027812 */ /* 0x002fe200078ec0ff */
[C---:B------:R-:W-:Y:S01]  /*67f0*/  FFMA R30, R26.reuse, R27, R3 ;  /* 0x0000001b1a1e7223 */ /* 0x040fe20000000003 */
[----:B------:R-:W-:Y:S01]  /*6800*/  LOP3.LUT R3, R41, 0xffffe000, RZ, 0xc0, !PT ;  /* 0xffffe00029037812 */ /* 0x000fe200078ec0ff */
[----:B------:R-:W-:Y:S01]  /*6810*/  FFMA R31, R26, R0, R7 ;  /* 0x000000001a1f7223 */ /* 0x000fe20000000007 */
[----:B------:R-:W-:Y:S01]  /*6820*/  LOP3.LUT R0, R42, 0xffffe000, RZ, 0xc0, !PT ;  /* 0xffffe0002a007812 */ /* 0x000fe200078ec0ff */
[C---:B------:R-:W-:Y:S01]  /*6830*/  FMUL R4, R24.reuse, R8 ;  /* 0x0000000818047220 */ /* 0x040fe20000400000 */
[----:B------:R-:W-:Y:S01]  /*6840*/  LOP3.LUT R7, R43, 0xffffe000, RZ, 0xc0, !PT ;  /* 0xffffe0002b077812 */ /* 0x000fe200078ec0ff */
[C---:B------:R-:W-:Y:S01]  /*6850*/  FMUL R5, R24.reuse, R9 ;  /* 0x0000000918057220 */ /* 0x040fe20000400000 */
[----:B------:R-:W-:Y:S01]  /*6860*/  F2FP.TF32.F32.PACK_B R28, R28 ;  /* 0x0000001cff1c723e */ /* 0x000fe200024050ff */
[----:B------:R-:W-:Y:S01]  /*6870*/  FMUL R6, R24, R10 ;  /* 0x0000000a18067220 */ /* 0x000fe20000400000 */
[----:B------:R-:W-:Y:S01]  /*6880*/  F2FP.TF32.F32.PACK_B R29, R29 ;  /* 0x0000001dff1d723e */ /* 0x000fe200024050ff */
[----:B------:R-:W-:Y:S01]  /*6890*/  FFMA R4, R26, R2, R4 ;  /* 0x000000021a047223 */ /* 0x000fe20000000004 */
[----:B------:R-:W-:Y:S01]  /*68a0*/  LOP3.LUT R2, R32, 0xffffe000, RZ, 0xc0, !PT ;  /* 0xffffe00020027812 */ /* 0x000fe200078ec0ff */
[----:B------:R-:W-:Y:S01]  /*68b0*/  FFMA R5, R26, R3, R5 ;  /* 0x000000031a057223 */ /* 0x000fe20000000005 */
[----:B------:R-:W-:Y:S01]  /*68c0*/  LOP3.LUT R3, R34, 0xffffe000, RZ, 0xc0, !PT ;  /* 0xffffe00022037812 */ /* 0x000fe200078ec0ff */
[----:B------:R-:W-:Y:S01]  /*68d0*/  FMUL R11, R24, R11 ;  /* 0x0000000b180b7220 */ /* 0x000fe20000400000 */
[----:B------:R-:W-:Y:S01]  /*68e0*/  F2FP.TF32.F32.PACK_B R30, R30 ;  /* 0x0000001eff1e723e */ /* 0x000fe200024050ff */
[----:B------:R-:W-:Y:S01]  /*68f0*/  FFMA R6, R26, R0, R6 ;  /* 0x000000001a067223 */ /* 0x000fe20000000006 */
[----:B------:R-:W-:Y:S01]  /*6900*/  LOP3.LUT R0, R33, 0xffffe000, RZ, 0xc0, !PT ;  /* 0xffffe00021007812 */ /* 0x000fe200078ec0ff */
[C---:B------:R-:W-:Y:S01]  /*6910*/  FMUL R8, R24.reuse, R12 ;  /* 0x0000000c18087220 */ /* 0x040fe20000400000 */
[----:B------:R-:W-:Y:S01]  /*6920*/  F2FP.TF32.F32.PACK_B R31, R31 ;  /* 0x0000001fff1f723e */ /* 0x000fe200024050ff */
[----:B------:R-:W-:Y:S01]  /*6930*/  FMUL R9, R24, R13 ;  /* 0x0000000d18097220 */ /* 0x000fe20000400000 */
[----:B------:R-:W-:Y:S01]  /*6940*/  F2FP.TF32.F32.PACK_B R4, R4 ;  /* 0x00000004ff04723e */ /* 0x000fe200024050ff */
[----:B------:R-:W-:Y:S01]  /*6950*/  FFMA R7, R26, R7, R11 ;  /* 0x000000071a077223 */ /* 0x000fe2000000000b */
[----:B------:R-:W-:Y:S01]  /*6960*/  F2FP.TF32.F32.PACK_B R5, R5 ;  /* 0x00000005ff05723e */ /* 0x000fe200024050ff */
[----:B------:R-:W-:Y:S01]  /*6970*/  FMUL R10, R24, R14 ;  /* 0x0000000e180a7220 */ /* 0x000fe20000400000 */
[----:B------:R-:W-:Y:S01]  /*6980*/  F2FP.TF32.F32.PACK_B R6, R6 ;  /* 0x00000006ff06723e */ /* 0x000fe200024050ff */
[----:B------:R-:W-:Y:S01]  /*6990*/  FFMA R8, R26, R2, R8 ;  /* 0x000000021a087223 */ /* 0x000fe20000000008 */
[----:B------:R-:W-:Y:S01]  /*69a0*/  LOP3.LUT R2, R35, 0xffffe000, RZ, 0xc0, !PT ;  /* 0xffffe00023027812 */ /* 0x000fe200078ec0ff */
[----:B------:R-:W-:Y:S01]  /*69b0*/  FMUL R12, R24, R16 ;  /* 0x00000010180c7220 */ /* 0x000fe20000400000 */
[----:B------:R-:W-:Y:S01]  /*69c0*/  LOP3.LUT R16, R36, 0xffffe000, RZ, 0xc0, !PT ;  /* 0xffffe00024107812 */ /* 0x000fe200078ec0ff */
[----:B------:R-:W-:Y:S01]  /*69d0*/  FFMA R9, R26, R0, R9 ;  /* 0x000000001a097223 */ /* 0x000fe20000000009 */
[----:B------:R-:W-:Y:S01]  /*69e0*/  LOP3.LUT R0, R37, 0xffffe000, RZ, 0xc0, !PT ;  /* 0xffffe00025007812 */ /* 0x000fe200078ec0ff */
[----:B------:R-:W-:Y:S01]  /*69f0*/  FMUL R15, R24, R15 ;  /* 0x0000000f180f7220 */ /* 0x000fe20000400000 */
[----:B------:R-:W-:Y:S01]  /*6a00*/  FFMA R10, R26, R3, R10 ;  /* 0x000000031a0a7223 */ /* 0x000fe2000000000a */
[----:B------:R-:W-:Y:S02]  /*6a10*/  IMAD.U32 R3, RZ, RZ, UR46 ;  /* 0x0000002eff037e24 */ /* 0x000fe4000f8e00ff */
[----:B------:R-:W-:Y:S01]  /*6a20*/  FMUL R13, R24, R17 ;  /* 0x00000011180d7220 */ /* 0x000fe20000400000 */
[C---:B------:R-:W-:Y:S01]  /*6a30*/  FFMA R11, R26.reuse, R2, R15 ;  /* 0x000000021a0b7223 */ /* 0x040fe2000000000f */
[----:B------:R-:W-:Y:S01]  /*6a40*/  FFMA R12, R26, R16, R12 ;  /* 0x000000101a0c7223 */ /* 0x000fe2000000000c */
[----:B------:R-:W-:Y:S01]  /*6a50*/  IMAD R16, R3, 0x800, R52 ;  /* 0x0000080003107824 */ /* 0x000fe200078e0234 */
[----:B------:R-:W-:Y:S01]  /*6a60*/  LOP3.LUT R2, R38, 0xffffe000, RZ, 0xc0, !PT ;  /* 0xffffe00026027812 */ /* 0x000fe200078ec0ff */
[C---:B------:R-:W-:Y:S01]  /*6a70*/  FMUL R14, R24.reuse, R18 ;  /* 0x00000012180e7220 */ /* 0x040fe20000400000 */
[----:B------:R-:W-:Y:S01]  /*6a80*/  LOP3.LUT R3, R39, 0xffffe000, RZ, 0xc0, !PT ;  /* 0xffffe00027037812 */ /* 0x000fe200078ec0ff */
[----:B------:R-:W-:Y:S01]  /*6a90*/  FMUL R19, R24, R19 ;  /* 0x0000001318137220 */ /* 0x000fe20000400000 */
[----:B------:R-:W-:Y:S01]  /*6aa0*/  LEA R16, R16, UR44, 0x2 ;  /* 0x0000002c10107c11 */ /* 0x000fe2000f8e10ff */
[C---:B------:R-:W-:Y:S01]  /*6ab0*/  FFMA R13, R26.reuse, R0, R13 ;  /* 0x000000001a0d7223 */ /* 0x040fe2000000000d */
[C---:B------:R-:W-:Y:S01]  /*6ac0*/  FFMA R14, R26.reuse, R2, R14 ;  /* 0x000000021a0e7223 */ /* 0x040fe2000000000e */
[----:B------:R-:W-:Y:S01]  /*6ad0*/  FFMA R15, R26, R3, R19 ;  /* 0x000000031a0f7223 */ /* 0x000fe20000000013 */
[C-C-:B------:R-:W-:Y:S01]  /*6ae0*/  IADD3 R3, PT, PT, R73.reuse, 0x400, R16.reuse ;  /* 0x0000040049037810 */ /* 0x140fe20007ffe010 */
[----:B------:R1:W-:Y:S01]  /*6af0*/  STSM.16.M88.4 [R16+0x400], R28 ;  /* 0x0004001c10007844 */ /* 0x0003e20000000200 */
[----:B------:R-:W-:Y:S02]  /*6b00*/  F2FP.TF32.F32.PACK_B R7, R7 ;  /* 0x00000007ff07723e */ /* 0x000fe400024050ff */
[----:B------:R-:W-:Y:S02]  /*6b10*/  IADD3 R0, PT, PT, R72, 0x400, R16 ;  /* 0x0000040048007810 */ /* 0x000fe40007ffe010 */
[----:B------:R-:W-:Y:S03]  /*6b20*/  F2FP.TF32.F32.PACK_B R8, R8 ;  /* 0x00000008ff08723e */ /* 0x000fe600024050ff */
[----:B------:R1:W-:Y:S01]  /*6b30*/  STSM.16.M88.4 [R3], R4 ;  /* 0x0000000403007844 */ /* 0x0003e20000000200 */
[----:B------:R-:W-:Y:S01]  /*6b40*/  F2FP.TF32.F32.PACK_B R9, R9 ;  /* 0x00000009ff09723e */ /* 0x000fe200024050ff */
[----:B------:R-:W-:Y:S01]  /*6b50*/  IMAD.IADD R2, R73, 0x1, R0 ;  /* 0x0000000149027824 */ /* 0x000fe200078e0200 */
[----:B------:R-:W-:Y:S02]  /*6b60*/  F2FP.TF32.F32.PACK_B R10, R10 ;  /* 0x0000000aff0a723e */ /* 0x000fe400024050ff */
[----:B------:R-:W-:Y:S02]  /*6b70*/  F2FP.TF32.F32.PACK_B R11, R11 ;  /* 0x0000000bff0b723e */ /* 0x000fe400024050ff */
[----:B------:R-:W-:Y:S02]  /*6b80*/  F2FP.TF32.F32.PACK_B R12, R12 ;  /* 0x0000000cff0c723e */ /* 0x000fe400024050ff */
[----:B------:R-:W-:Y:S01]  /*6b90*/  F2FP.TF32.F32.PACK_B R13, R13 ;  /* 0x0000000dff0d723e */ /* 0x000fe200024050ff */
[----:B------:R1:W-:Y:S01]  /*6ba0*/  STSM.16.M88.4 [R0], R8 ;  /* 0x0000000800007844 */ /* 0x0003e20000000200 */
[----:B------:R-:W-:Y:S02]  /*6bb0*/  F2FP.TF32.F32.PACK_B R14, R14 ;  /* 0x0000000eff0e723e */ /* 0x000fe400024050ff */
[----:B------:R-:W-:Y:S05]  /*6bc0*/  F2FP.TF32.F32.PACK_B R15, R15 ;  /* 0x0000000fff0f723e */ /* 0x000fea00024050ff */
[----:B------:R1:W-:Y:S01]  /*6bd0*/  STSM.16.M88.4 [R2], R12 ;  /* 0x0000000c02007844 */ /* 0x0003e20000000200 */
[----:B------:R-:W-:Y:S01]  /*6be0*/  @!PT LDS RZ, [RZ] ;  /* 0x00000000fffff984 */ /* 0x000fe20000000800 */
[----:B------:R-:W-:Y:S01]  /*6bf0*/  @!PT LDS RZ, [RZ] ;  /* 0x00000000fffff984 */ /* 0x000fe20000000800 */
[----:B------:R-:W-:Y:S01]  /*6c00*/  @!PT LDS RZ, [RZ] ;  /* 0x00000000fffff984 */ /* 0x000fe20000000800 */
[----:B------:R-:W-:Y:S01]  /*6c10*/  @!PT LDS RZ, [RZ] ;  /* 0x00000000fffff984 */ /* 0x000fe20000000800 */
[----:B------:R2:W-:Y:S07]  /*6c20*/  MEMBAR.ALL.CTA ;  /* 0x0000000000007992 */ /* 0x0005ee0000008000 */
[----:B--2---:R-:W2:Y:S02]  /*6c30*/  FENCE.VIEW.ASYNC.S ;  /* 0x00000000000073c6 */ /* 0x004ea40000000000 */
[----:B--2---:R-:W-:Y:S06]  /*6c40*/  BAR.SYNC.DEFER_BLOCKING 0x1, 0x80 ;  /* 0x0042000000007b1d */ /* 0x004fec0000010000 */
[----:B------:R-:W-:Y:S05]  /*6c50*/  @P0 BRA `(.L_x_103) ;  /* 0x0000000000200947 */ /* 0x000fea0003800000 */
[----:B------:R-:W2:Y:S01]  /*6c60*/  LDCU.64 UR6, c[0x0][0x348] ;  /* 0x00006900ff0677ac */ /* 0x000ea20008000a00 */
[----:B------:R-:W-:Y:S01]  /*6c70*/  ULEA UR5, UR46, UR44, 0xd ;  /* 0x0000002c2e057291 */ /* 0x000fe2000f8e68ff */
[----:B------:R-:W-:Y:S03]  /*6c80*/  UMOV UR51, UR36 ;  /* 0x0000002400337c82 */ /* 0x000fe60008000000 */
[----:B------:R-:W-:Y:S02]  /*6c90*/  UIADD3 UR48, UPT, UPT, UR5, 0x400, URZ ;  /* 0x0000040005307890 */ /* 0x000fe4000fffe0ff */
[----:B--2---:R-:W-:Y:S04]  /*6ca0*/  UIADD3 UR4, UP0, UPT, UR6, 0x680, URZ ;  /* 0x0000068006047890 */ /* 0x004fe8000ff1e0ff */
[----:B------:R-:W-:Y:S09]  /*6cb0*/  UIADD3.X UR5, UPT, UPT, URZ, UR7, URZ, UP0, !UPT ;  /* 0x00000007ff057290 */ /* 0x000ff200087fe4ff */
[----:B------:R2:W-:Y:S02]  /*6cc0*/  UTMASTG.3D [UR48], [UR4] ;  /* 0x00000030040073b5 */ /* 0x0005e40008010000 */
[----:B--2---:R0:W-:Y:S02]  /*6cd0*/  UTMACMDFLUSH ;  /* 0x00000000000079b7 */ /* 0x0041e40000000000 */
.L_x_103:
[----:B------:R-:W-:Y:S05]  /*6ce0*/  BSYNC.RECONVERGENT B0 ;  /* 0x0000000000007941 */ /* 0x000fea0003800200 */
.L_x_102:
[----:B------:R-:W-:Y:S01]  /*6cf0*/  UIADD3 UR47, UPT, UPT, UR46, 0x1, URZ ;  /* 0x000000012e2f7890 */ /* 0x000fe2000fffe0ff */
[----:B------:R-:W-:Y:S03]  /*6d00*/  BSSY.RECONVERGENT B0, `(.L_x_104) ;  /* 0x0000005000007945 */ /* 0x000fe60003800200 */
[----:B------:R-:W-:Y:S04]  /*6d10*/  UISETP.NE.AND UP0, UPT, UR47, 0x3, UPT ;  /* 0x000000032f00788c */ /* 0x000fe8000bf05270 */
[----:B------:R-:W-:Y:S01]  /*6d20*/  USEL UR45, UR47, URZ, UP0 ;  /* 0x000000ff2f2d7287 */ /* 0x000fe20008000000 */
[----:B------:R-:W-:Y:S11]  /*6d30*/  @P0 BRA `(.L_x_105) ;  /* 0x0000000000040947 */ /* 0x000ff60003800000 */
[----:B------:R-:W-:Y:S04]  /*6d40*/  DEPBAR.LE SB0, 0x1 ;  /* 0x000080400000791a */ /* 0x000fe80000000000 */
.L_x_105:
[----:B------:R-:W-:Y:S05]  /*6d50*/  BSYNC.RECONVERGENT B0 ;  /* 0x0000000000007941 */ /* 0x000fea0003800200 */
.L_x_104:
[----:B------:R-:W-:Y:S01]  /*6d60*/  BAR.SYNC.DEFER_BLOCKING 0x1, 0x80 ;  /* 0x0042000000007b1d */ /* 0x000fe20000010000 */
[----:B------:R-:W-:Y:S01]  /*6d70*/  ISETP.NE.AND P1, PT, R70, RZ, PT ;  /* 0x000000ff4600720c */ /* 0x000fe20003f25270 */
[----:B------:R-:W-:Y:S01]  /*6d80*/  UISETP.NE.AND UP0, UPT, UR53, URZ, UPT ;  /* 0x000000ff3500728c */ /* 0x000fe2000bf05270 */
[----:B-1----:R-:W-:Y:S11]  /*6d90*/  LEA R2, R75, UR44, 0x3 ;  /* 0x0000002c4b027c11 */ /* 0x002ff6000f8e18ff */
[----:B------:R-:W-:Y:S01]  /*6da0*/  @P1 SHF.L.U32 R3, R74, 0x1f, RZ ;  /* 0x0000001f4a031819 */ /* 0x000fe200000006ff */
[----:B------:R-:W-:Y:S06]  /*6db0*/  BRA.U !UP0, `(.L_x_106) ;  /* 0x0000000108247547 */ /* 0x000fec000b800000 */
[----:B------:R-:W-:Y:S01]  /*6dc0*/  IMAD.U32 R4, RZ, RZ, UR52 ;  /* 0x00000034ff047e24 */ /* 0x000fe2000f8e00ff */
[----:B------:R-:W-:Y:S01]  /*6dd0*/  MOV R0, UR54 ;  /* 0x0000003600007c02 */ /* 0x000fe20008000f00 */
[----:B------:R-:W-:Y:S03]  /*6de0*/  UIADD3 UR4, UPT, UPT, UR52, 0x1, URZ ;  /* 0x0000000134047890 */ /* 0x000fe6000fffe0ff */
[----:B------:R-:W-:Y:S01]  /*6df0*/  @P1 LEA R4, R4, UR44, 0x3 ;  /* 0x0000002c04041c11 */ /* 0x000fe2000f8e18ff */
[----:B------:R-:W-:Y:S04]  /*6e00*/  UISETP.NE.AND UP0, UPT, UR4, 0x3, UPT ;  /* 0x000000030400788c */ /* 0x000fe8000bf05270 */
[----:B------:R-:W-:Y:S01]  /*6e10*/  @P1 VIADD R4, R4, 0x68 ;  /* 0x0000006804041836 */ /* 0x000fe20000000000 */
[----:B------:R-:W-:Y:S04]  /*6e20*/  USEL UR52, UR4, URZ, UP0 ;  /* 0x000000ff04347287 */ /* 0x000fe80008000000 */
[----:B------:R-:W-:Y:S04]  /*6e30*/  @P1 PRMT R0, R0, 0x654, R4 ;  /* 0x0000065400001816 */ /* 0x000fe80000000004 */
[----:B------:R1:W-:Y:S04]  /*6e40*/  @P1 SYNCS.ARRIVE.TRANS64.RED.A1T0 RZ, [R0+URZ], RZ ;  /* 0x000000ff00ff19a7 */ /* 0x0003e800081004ff */
.L_x_106:
[----:B------:R-:W2:Y:S01]  /*6e50*/  @P1 SYNCS.PHASECHK.TRANS64.TRYWAIT P0, [R2+URZ+0x50], R3 ;  /* 0x00005003020015a7 */ /* 0x000ea200080011ff */
[----:B------:R-:W-:Y:S01]  /*6e60*/  BSSY B1, `(.L_x_107) ;  /* 0x0000017000017945 */ /* 0x000fe20003800000 */
[----:B--2---:R-:W-:Y:S03]  /*6e70*/  @P1 SEL R76, RZ, 0x1, !P0 ;  /* 0x00000001ff4c1807 */ /* 0x004fe60004000000 */
[----:B------:R-:W-:Y:S05]  /*6e80*/  @!P1 BRA `(.L_x_108) ;  /* 0x0000000000509947 */ /* 0x000fea0003800000 */
[----:B------:R-:W-:Y:S01]  /*6e90*/  ISETP.NE.AND P1, PT, R77, RZ, PT ;  /* 0x000000ff4d00720c */ /* 0x000fe20003f25270 */
[----:B------:R-:W-:Y:S01]  /*6ea0*/  BSSY B0, `(.L_x_109) ;  /* 0x000000a000007945 */ /* 0x000fe20003800000 */
[----:B------:R-:W-:Y:S11]  /*6eb0*/  ISETP.NE.AND P0, PT, R76, RZ, PT ;  /* 0x000000ff4c00720c */ /* 0x000ff60003f05270 */
[----:B------:R-:W-:Y:S05]  /*6ec0*/  @P1 IMAD R4, R75, 0x800, R52 ;  /* 0x000008004b041824 */ /* 0x000fea00078e0234 */
[----:B------:R-:W-:Y:S05]  /*6ed0*/  @P1 LEA R4, R4, UR44, 0x2 ;  /* 0x0000002c04041c11 */ /* 0x000fea000f8e10ff */
[--C-:B-1----:R-:W-:Y:S02]  /*6ee0*/  @P1 IMAD.IADD R0, R72, 0x1, R4.reuse ;  /* 0x0000000148001824 */ /* 0x102fe400078e0204 */
[----:B------:R-:W-:Y:S01]  /*6ef0*/  @P1 IMAD.IADD R3, R73, 0x1, R4 ;  /* 0x0000000149031824 */ /* 0x000fe200078e0204 */
[----:B------:R-:W-:Y:S06]  /*6f00*/  @P0 BRA `(.L_x_110) ;  /* 0x00000000000c0947 */ /* 0x000fec0003800000 */
[----:B------:R-:W-:Y:S04]  /*6f10*/  SHF.L.U32 R74, R74, 0x1f, RZ ;  /* 0x0000001f4a4a7819 */ /* 0x000fe800000006ff */
[----:B------:R-:W1:Y:S02]  /*6f20*/  SYNCS.PHASECHK.TRANS64.TRYWAIT P0, [R2+URZ+0x50], R74 ;  /* 0x0000504a020075a7 */ /* 0x000e6400080011ff */
[----:B-1----:R-:W-:Y:S05]  /*6f30*/  @!P0 BRA `(.L_x_111) ;  /* 0x0000001400a48947 */ /* 0x002fea0003800000 */
.L_x_110:
[----:B------:R-:W-:Y:S05]  /*6f40*/  BSYNC B0 ;  /* 0x0000000000007941 */ /* 0x000fea0003800000 */
.L_x_109:
[----:B------:R-:W-:Y:S11]  /*6f50*/  ISETP.NE.AND P0, PT, R77, RZ, PT ;  /* 0x000000ff4d00720c */ /* 0x000ff60003f05270 */
[----:B------:R-:W-:Y:S02]  /*6f60*/  @!UPT UIADD3 URZ, UPT, UPT, URZ, URZ, URZ ;  /* 0x000000fffffff290 */ /* 0x000fe4000fffe0ff */
[----:B-1----:R-:W-:Y:S01]  /*6f70*/  @P0 IADD3 R2, PT, PT, R73, R0, RZ ;  /* 0x0000000049020210 */ /* 0x002fe20007ffe0ff */
[----:B------:R-:W-:Y:S05]  /*6f80*/  @P0 WARPSYNC.ALL ;  /* 0x0000000000000948 */ /* 0x000fea0003800000 */
[----:B------:R2:W3:Y:S04]  /*6f90*/  @P0 LDSM.16.M88.4 R44, [R4+0x400] ;  /* 0x00040000042c083b */ /* 0x0004e80000000200 */
[----:B------:R2:W4:Y:S04]  /*6fa0*/  @P0 LDSM.16.M88.4 R40, [R3+0x400] ;  /* 0x000400000328083b */ /* 0x0005280000000200 */
[----:B------:R2:W1:Y:S04]  /*6fb0*/  @P0 LDSM.16.M88.4 R32, [R0+0x400] ;  /* 0x000400000020083b */ /* 0x0004680000000200 */
[----:B------:R2:W1:Y:S02]  /*6fc0*/  @P0 LDSM.16.M88.4 R36, [R2+0x400] ;  /* 0x000400000224083b */ /* 0x0004640000000200 */
.L_x_108:
[----:B------:R-:W-:Y:S05]  /*6fd0*/  BSYNC B1 ;  /* 0x0000000000017941 */ /* 0x000fea0003800000 */
.L_x_107:
[----:B-12---:R-:W-:Y:S05]  /*6fe0*/  VIADD R0, R25, 0x20 ;  /* 0x0000002019007836 */ /* 0x006fea0000000000 */
[----:B------:R-:W-:Y:S04]  /*6ff0*/  SHF.R.U32.HI R0, RZ, 0x15, R0 ;  /* 0x00000015ff007819 */ /* 0x000fe80000011600 */
[----:B------:R-:W-:Y:S11]  /*7000*/  LOP3.LUT P0, RZ, R0, 0x3, R54, 0x48, !PT ;  /* 0x0000000300ff7812 */ /* 0x000ff60007804836 */
[----:B------:R-:W-:Y:S02]  /*7010*/  @!UPT UIADD3 URZ, UPT, UPT, URZ, URZ, URZ ;  /* 0x000000fffffff290 */ /* 0x000fe4000fffe0ff */
[----:B------:R-:W-:Y:S05]  /*7020*/  @!P0 BRA `(.L_x_112) ;  /* 0x0000000000408947 */ /* 0x000fea0003800000 */
[----:B------:R-:W1:Y:S01]  /*7030*/  LDCU.64 UR8, c[0x4][0x70] ;  /* 0x01000e00ff0877ac */ /* 0x000e620008000a00 */
[----:B------:R-:W-:Y:S01]  /*7040*/  MOV R3, 0x0 ;  /* 0x0000000000037802 */ /* 0x000fe20000000f00 */
[----:B------:R-:W-:Y:S02]  /*7050*/  HFMA2 R12, -RZ, RZ, 0, 5.9604644775390625e-08 ;  /* 0x00000001ff0c7431 */ /* 0x000fe400000001ff */
[----:B------:R-:W-:Y:S02]  /*7060*/  IMAD.MOV.U32 R8, RZ, RZ, 0x192 ;  /* 0x00000192ff087424 */ /* 0x000fe400078e00ff */
[----:B------:R-:W-:Y:S01]  /*7070*/  IMAD.MOV.U32 R13, RZ, RZ, RZ ;  /* 0x000000ffff0d7224 */ /* 0x000fe200078e00ff */
[----:B------:R-:W2:Y:S01]  /*7080*/  LDCU.64 UR6, c[0x4][0x78] ;  /* 0x01000f00ff0677ac */ /* 0x000ea20008000a00 */
[----:B------:R-:W3:Y:S01]  /*7090*/  LDC.64 R2, c[0x4][R3] ;  /* 0x0100000003027b82 */ /* 0x000ee20000000a00 */
[----:B------:R-:W5:Y:S01]  /*70a0*/  LDCU.64 UR4, c[0x4][0x10] ;  /* 0x01000200ff0477ac */ /* 0x000f620008000a00 */
[----:B-1----:R-:W-:Y:S01]  /*70b0*/  MOV R5, UR9 ;  /* 0x0000000900057c02 */ /* 0x002fe20008000f00 */
[----:B------:R-:W-:Y:S01]  /*70c0*/  IMAD.U32 R4, RZ, RZ, UR8 ;  /* 0x00000008ff047e24 */ /* 0x000fe2000f8e00ff */
[----:B--2---:R-:W-:Y:S01]  /*70d0*/  MOV R7, UR7 ;  /* 0x0000000700077c02 */ /* 0x004fe20008000f00 */
[----:B------:R-:W-:Y:S01]  /*70e0*/  IMAD.U32 R6, RZ, RZ, UR6 ;  /* 0x00000006ff067e24 */ /* 0x000fe2000f8e00ff */
[----:B-----5:R-:W-:Y:S01]  /*70f0*/  MOV R11, UR5 ;  /* 0x00000005000b7c02 */ /* 0x020fe20008000f00 */
[----:B------:R-:W-:Y:S02]  /*7100*/  IMAD.U32 R10, RZ, RZ, UR4 ;  /* 0x00000004ff0a7e24 */ /* 0x000fe4000f8e00ff */
[----:B------:R-:W-:Y:S07]  /*7110*/  LEPC R20, `(.L_x_112) ;  /* 0x000000001014794e */ /* 0x000fee0000000000 */
[----:B---34-:R-:W-:Y:S05]  /*7120*/  CALL.ABS.NOINC R2 ;  /* 0x0000000002007343 */ /* 0x018fea0003c00000 */
.L_x_112:
[----:B------:R-:W-:Y:S01]  /*7130*/  ISETP.NE.AND P0, PT, R64, RZ, PT ;  /* 0x000000ff4000720c */ /* 0x000fe20003f05270 */
[----:B------:R-:W-:Y:S05]  /*7140*/  WARPSYNC.ALL ;  /* 0x0000000000007948 */ /* 0x000fea0003800000 */
[----:B------:R-:W-:Y:S01]  /*7150*/  R2UR UR4, R25 ;  /* 0x00000000190472ca */ /* 0x000fe200000e0000 */
[----:B------:R-:W-:Y:S01]  /*7160*/  BSSY.RECONVERGENT B0, `(.L_x_113) ;  /* 0x0000063000007945 */ /* 0x000fe20003800200 */
[----:B---3--:R-:W-:Y:S02]  /*7170*/  LOP3.LUT R0, R44, 0xffffe000, RZ, 0xc0, !PT ;  /* 0xffffe0002c007812 */ /* 0x008fe400078ec0ff */
[----:B------:R-:W-:Y:S02]  /*7180*/  LOP3.LUT R2, R45, 0xffffe000, RZ, 0xc0, !PT ;  /* 0xffffe0002d027812 */ /* 0x000fe400078ec0ff */
[----:B------:R-:W-:Y:S02]  /*7190*/  LOP3.LUT R3, R46, 0xffffe000, RZ, 0xc0, !PT ;  /* 0xffffe0002e037812 */ /* 0x000fe400078ec0ff */
[----:B------:R-:W-:Y:S02]  /*71a0*/  LOP3.LUT R20, R47, 0xffffe000, RZ, 0xc0, !PT ;  /* 0xffffe0002f147812 */ /* 0x000fe400078ec0ff */
[----:B----4-:R-:W-:Y:S02]  /*71b0*/  LOP3.LUT R21, R40, 0xffffe000, RZ, 0xc0, !PT ;  /* 0xffffe00028157812 */ /* 0x010fe400078ec0ff */
[----:B------:R-:W-:Y:S01]  /*71c0*/  LOP3.LUT R25, R41, 0xffffe000, RZ, 0xc0, !PT ;  /* 0xffffe00029197812 */ /* 0x000fe200078ec0ff */
[----:B------:R-:W1:Y:S01]  /*71d0*/  LDTM.16dp128bit.x8 R4, tmem[UR4+0x20] ;  /* 0x00002004000479ee */ /* 0x000e620008180000 */
[----:B------:R-:W-:Y:S01]  /*71e0*/  R2UR UR4, R71 ;  /* 0x00000000470472ca */ /* 0x000fe200000e0000 */
[----:B------:R-:W-:Y:S01]  /*71f0*/  NOP ;  /* 0x0000000000007918 */ /* 0x000fe20000000000 */
[----:B------:R-:W-:Y:S02]  /*7200*/  LOP3.LUT R27, R42, 0xffffe000, RZ, 0xc0, !PT ;  /* 0xffffe0002a1b7812 */ /* 0x000fe400078ec0ff */
[----:B------:R-:W-:Y:S02]  /*7210*/  LOP3.LUT R28, R43, 0xffffe000, RZ, 0xc0, !PT ;  /* 0xffffe0002b1c7812 */ /* 0x000fe400078ec0ff */
[----:B------:R-:W-:Y:S02]  /*7220*/  LOP3.LUT R29, R32, 0xffffe000, RZ, 0xc0, !PT ;  /* 0xffffe000201d7812 */ /* 0x000fe400078ec0ff */
[----:B------:R-:W-:Y:S02]  /*7230*/  LOP3.LUT R30, R33, 0xffffe000, RZ, 0xc0, !PT ;  /* 0xffffe000211e7812 */ /* 0x000fe400078ec0ff */
[----:B------:R-:W-:Y:S02]  /*7240*/  LOP3.LUT R31, R34, 0xffffe000, RZ, 0xc0, !PT ;  /* 0xffffe000221f7812 */ /* 0x000fe400078ec0ff */
[----:B------:R-:W-:Y:S01]  /*7250*/  LOP3.LUT R32, R35, 0xffffe000, RZ, 0xc0, !PT ;  /* 0xffffe00023207812 */ /* 0x000fe200078ec0ff */
[----:B------:R-:W-:Y:S01]  /*7260*/  UIADD3 UR4, UPT, UPT, UR4, 0xd0, URZ ;  /* 0x000000d004047890 */ /* 0x000fe2000fffe0ff */
[----:B------:R-:W-:Y:S02]  /*7270*/  LOP3.LUT R33, R36, 0xffffe000, RZ, 0xc0, !PT ;  /* 0xffffe00024217812 */ /* 0x000fe400078ec0ff */
[----:B------:R-:W-:Y:S01]  /*7280*/  LOP3.LUT R34, R37, 0xffffe000, RZ, 0xc0, !PT ;  /* 0xffffe00025227812 */ /* 0x000fe200078ec0ff */
[----:B------:R-:W-:Y:S01]  /*7290*/  UPRMT UR4, UR54, 0x654, UR4 ;  /* 0x0000065436047896 */ /* 0x000fe20008000004 */
[----:B------:R-:W-:Y:S02]  /*72a0*/  LOP3.LUT R35, R38, 0xffffe000, RZ, 0xc0, !PT ;  /* 0xffffe00026237812 */ /* 0x000fe400078ec0ff */
[----:B------:R-:W-:Y:S01]  /*72b0*/  LOP3.LUT R36, R39, 0xffffe000, RZ, 0xc0, !PT ;  /* 0xffffe00027247812 */ /* 0x000fe200078ec0ff */
[C---:B-1----:R-:W-:Y:S01]  /*72c0*/  FMUL R4, R24.reuse, R4 ;  /* 0x0000000418047220 */ /* 0x042fe20000400000 */
[C---:B------:R-:W-:Y:S01]  /*72d0*/  FMUL R5, R24.reuse, R5 ;  /* 0x0000000518057220 */ /* 0x040fe20000400000 */
[C---:B------:R-:W-:Y:S01]  /*72e0*/  FMUL R6, R24.reuse, R6 ;  /* 0x0000000618067220 */ /* 0x040fe20000400000 */
[----:B------:R-:W-:Y:S01]  /*72f0*/  FMUL R7, R24, R7 ;  /* 0x0000000718077220 */ /* 0x000fe20000400000 */
[----:B------:R-:W-:Y:S01]  /*7300*/  FFMA R4, R26, R0, R4 ;  /* 0x000000001a047223 */ /* 0x000fe20000000004 */
[----:B------:R-:W-:Y:S02]  /*7310*/  IMAD.U32 R0, RZ, RZ, UR45 ;  /* 0x0000002dff007e24 */ /* 0x000fe4000f8e00ff */
[----:B------:R-:W-:Y:S01]  /*7320*/  FMUL R8, R24, R8 ;  /* 0x0000000818087220 */ /* 0x000fe20000400000 */
[----:B------:R-:W-:Y:S01]  /*7330*/  FFMA R5, R26, R2, R5 ;  /* 0x000000021a057223 */ /* 0x000fe20000000005 */
[----:B------:R-:W-:Y:S01]  /*7340*/  FMUL R9, R24, R9 ;  /* 0x0000000918097220 */ /* 0x000fe20000400000 */
[----:B------:R-:W-:Y:S01]  /*7350*/  F2FP.TF32.F32.PACK_B R4, R4 ;  /* 0x00000004ff04723e */ /* 0x000fe200024050ff */
[----:B------:R-:W-:Y:S01]  /*7360*/  FFMA R6, R26, R3, R6 ;  /* 0x000000031a067223 */ /* 0x000fe20000000006 */
[----:B------:R-:W-:Y:S01]  /*7370*/  FMUL R10, R24, R10 ;  /* 0x0000000a180a7220 */ /* 0x000fe20000400000 */
[----:B------:R-:W-:Y:S01]  /*7380*/  F2FP.TF32.F32.PACK_B R5, R5 ;  /* 0x00000005ff05723e */ /* 0x000fe200024050ff */
[----:B------:R-:W-:Y:S01]  /*7390*/  FFMA R7, R26, R20, R7 ;  /* 0x000000141a077223 */ /* 0x000fe20000000007 */
[----:B------:R-:W-:Y:S01]  /*73a0*/  IMAD R0, R0, 0x800, R52 ;  /* 0x0000080000007824 */ /* 0x000fe200078e0234 */
[----:B------:R-:W-:Y:S01]  /*73b0*/  F2FP.TF32.F32.PACK_B R6, R6 ;  /* 0x00000006ff06723e */ /* 0x000fe200024050ff */
[----:B------:R-:W-:Y:S01]  /*73c0*/  FMUL R11, R24, R11 ;  /* 0x0000000b180b7220 */ /* 0x000fe20000400000 */
[----:B------:R-:W-:Y:S01]  /*73d0*/  FFMA R8, R26, R21, R8 ;  /* 0x000000151a087223 */ /* 0x000fe20000000008 */
[----:B------:R-:W-:Y:S01]  /*73e0*/  F2FP.TF32.F32.PACK_B R7, R7 ;  /* 0x00000007ff07723e */ /* 0x000fe200024050ff */
[----:B------:R-:W-:Y:S01]  /*73f0*/  FMUL R12, R24, R12 ;  /* 0x0000000c180c7220 */ /* 0x000fe20000400000 */
[----:B------:R-:W-:Y:S01]  /*7400*/  LEA R0, R0, UR44, 0x2 ;  /* 0x0000002c00007c11 */ /* 0x000fe2000f8e10ff */
[----:B------:R-:W-:Y:S01]  /*7410*/  FFMA R9, R26, R25, R9 ;  /* 0x000000191a097223 */ /* 0x000fe20000000009 */
[----:B------:R-:W-:Y:S01]  /*7420*/  FMUL R13, R24, R13 ;  /* 0x0000000d180d7220 */ /* 0x000fe20000400000 */
        /* <DEDUP_REMOVED lines=12> */
[C---:B------:R-:W-:Y:S01]  /*74f0*/  IADD3 R2, PT, PT, R73.reuse, 0x400, R0 ;  /* 0x0000040049027810 */ /* 0x040fe20007ffe000 */
[C---:B------:R-:W-:Y:S01]  /*7500*/  FFMA R16, R26.reuse, R33, R16 ;  /* 0x000000211a107223 */ /* 0x040fe20000000010 */
[----:B------:R-:W-:Y:S01]  /*7510*/  F2FP.TF32.F32.PACK_B R8, R8 ;  /* 0x00000008ff08723e */ /* 0x000fe200024050ff */
[----:B------:R-:W-:Y:S01]  /*7520*/  SYNCS.ARRIVE.TRANS64.RED.A1T0 RZ, [UR4], RZ ;  /* 0x000000ffffff79a7 */ /* 0x000fe20008100404 */
[----:B------:R1:W-:Y:S01]  /*7530*/  STSM.16.M88.4 [R0+0x400], R4 ;  /* 0x0004000400007844 */ /* 0x0003e20000000200 */
[----:B------:R-:W-:Y:S01]  /*7540*/  F2FP.TF32.F32.PACK_B R9, R9 ;  /* 0x00000009ff09723e */ /* 0x000fe200024050ff */
[C---:B------:R-:W-:Y:S01]  /*7550*/  FFMA R17, R26.reuse, R34, R17 ;  /* 0x000000221a117223 */ /* 0x040fe20000000011 */
[----:B------:R-:W-:Y:S01]  /*7560*/  F2FP.TF32.F32.PACK_B R10, R10 ;  /* 0x0000000aff0a723e */ /* 0x000fe200024050ff */
[C---:B------:R-:W-:Y:S01]  /*7570*/  FFMA R18, R26.reuse, R35, R18 ;  /* 0x000000231a127223 */ /* 0x040fe20000000012 */
[----:B------:R-:W-:Y:S01]  /*7580*/  F2FP.TF32.F32.PACK_B R11, R11 ;  /* 0x0000000bff0b723e */ /* 0x000fe200024050ff */
[----:B------:R-:W-:Y:S01]  /*7590*/  FFMA R19, R26, R36, R19 ;  /* 0x000000241a137223 */ /* 0x000fe20000000013 */
[----:B------:R-:W-:Y:S02]  /*75a0*/  IADD3 R72, PT, PT, R72, 0x400, R0 ;  /* 0x0000040048487810 */ /* 0x000fe40007ffe000 */
[----:B------:R-:W-:Y:S01]  /*75b0*/  F2FP.TF32.F32.PACK_B R12, R12 ;  /* 0x0000000cff0c723e */ /* 0x000fe200024050ff */
        /* <DEDUP_REMOVED lines=20> */
[----:B------:R-:W-:Y:S02]  /*7700*/  ULEA UR5, UR45, UR44, 0xd ;  /* 0x0000002c2d057291 */ /* 0x000fe4000f8e68ff */
[----:B------:R-:W-:Y:S02]  /*7710*/  UIADD3 UR9, UPT, UPT, UR49, 0x20, URZ ;  /* 0x0000002031097890 */ /* 0x000fe4000fffe0ff */
[----:B------:R-:W-:Y:S01]  /*7720*/  UIADD3 UR8, UPT, UPT, UR5, 0x400, URZ ;  /* 0x0000040005087890 */ /* 0x000fe2000fffe0ff */
[----:B------:R-:W-:Y:S01]  /*7730*/  UMOV UR10, UR50 ;  /* 0x00000032000a7c82 */ /* 0x000fe20008000000 */
[----:B------:R-:W-:Y:S01]  /*7740*/  UMOV UR11, UR36 ;  /* 0x00000024000b7c82 */ /* 0x000fe20008000000 */
[----:B--2---:R-:W-:Y:S04]  /*7750*/  UIADD3 UR4, UP0, UPT, UR6, 0x680, URZ ;  /* 0x0000068006047890 */ /* 0x004fe8000ff1e0ff */
[----:B------:R-:W-:Y:S09]  /*7760*/  UIADD3.X UR5, UPT, UPT, URZ, UR7, URZ, UP0, !UPT ;  /* 0x00000007ff057290 */ /* 0x000ff200087fe4ff */
[----:B------:R2:W-:Y:S02]  /*7770*/  UTMASTG.3D [UR8], [UR4] ;  /* 0x00000008040073b5 */ /* 0x0005e40008010000 */
[----:B--2---:R0:W-:Y:S02]  /*7780*/  UTMACMDFLUSH ;  /* 0x00000000000079b7 */ /* 0x0041e40000000000 */
.L_x_114:
[----:B------:R-:W-:Y:S05]  /*7790*/  BSYNC.RECONVERGENT B0 ;  /* 0x0000000000007941 */ /* 0x000fea0003800200 */
.L_x_113:
[----:B------:R-:W-:Y:S01]  /*77a0*/  UIADD3 UR4, UPT, UPT, UR45, 0x1, URZ ;  /* 0x000000012d047890 */ /* 0x000fe2000fffe0ff */
[----:B------:R-:W-:Y:S03]  /*77b0*/  BSSY.RECONVERGENT B0, `(.L_x_115) ;  /* 0x0000008000007945 */ /* 0x000fe60003800200 */
[----:B------:R-:W-:Y:S04]  /*77c0*/  UISETP.NE.AND UP0, UPT, UR4, 0x3, UPT ;  /* 0x000000030400788c */ /* 0x000fe8000bf05270 */
[----:B------:R-:W-:Y:S02]  /*77d0*/  UISETP.EQ.XOR UP1, UPT, UR47, 0x3, !UP0 ;  /* 0x000000032f00788c */ /* 0x000fe4000c722a70 */
[----:B------:R-:W-:Y:S02]  /*77e0*/  USEL UR46, UR4, URZ, UP0 ;  /* 0x000000ff042e7287 */ /* 0x000fe40008000000 */
[----:B------:R-:W-:Y:S04]  /*77f0*/  USEL UR5, URZ, 0x1, !UP1 ;  /* 0x00000001ff057887 */ /* 0x000fe8000c800000 */
[----:B------:R-:W-:Y:S01]  /*7800*/  ULOP3.LUT UR55, UR55, UR5, URZ, 0x3c, !UPT ;  /* 0x0000000537377292 */ /* 0x000fe2000f8e3cff */
[----:B------:R-:W-:Y:S11]  /*7810*/  @P0 BRA `(.L_x_116) ;  /* 0x0000000000040947 */ /* 0x000ff60003800000 */
[----:B------:R-:W-:Y:S04]  /*7820*/  DEPBAR.LE SB0, 0x1 ;  /* 0x000080400000791a */ /* 0x000fe80000000000 */
.L_x_116:
[----:B------:R-:W-:Y:S05]  /*7830*/  BSYNC.RECONVERGENT B0 ;  /* 0x0000000000007941 */ /* 0x000fea0003800200 */
.L_x_115:
[----:B------:R-:W-:Y:S01]  /*7840*/  BAR.SYNC.DEFER_BLOCKING 0x1, 0x80 ;  /* 0x0042000000007b1d */ /* 0x000fe20000010000 */
[----:B------:R-:W-:Y:S01]  /*7850*/  UISETP.NE.AND UP0, UPT, UR53, -0x2, UPT ;  /* 0xfffffffe3500788c */ /* 0x000fe2000bf05270 */
[----:B------:R-:W-:Y:S08]  /*7860*/  IADD3 R22, PT, PT, R22, 0x1, RZ ;  /* 0x0000000116167810 */ /* 0x000ff00007ffe0ff */
[----:B------:R-:W-:Y:S05]  /*7870*/  BRA.U !UP0, `(.L_x_117) ;  /* 0x0000000108287547 */ /* 0x000fea000b800000 */
[----:B------:R-:W-:Y:S01]  /*7880*/  ISETP.NE.AND P0, PT, R70, RZ, PT ;  /* 0x000000ff4600720c */ /* 0x000fe20003f05270 */
[----:B-1----:R-:W-:Y:S01]  /*7890*/  IMAD.U32 R2, RZ, RZ, UR52 ;  /* 0x00000034ff027e24 */ /* 0x002fe2000f8e00ff */
[----:B------:R-:W-:Y:S01]  /*78a0*/  UIADD3 UR4, UPT, UPT, UR52, 0x1, URZ ;  /* 0x0000000134047890 */ /* 0x000fe2000fffe0ff */
[----:B------:R-:W-:Y:S03]  /*78b0*/  IMAD.U32 R0, RZ, RZ, UR54 ;  /* 0x00000036ff007e24 */ /* 0x000fe6000f8e00ff */
[----:B------:R-:W-:Y:S04]  /*78c0*/  UISETP.NE.AND UP0, UPT, UR4, 0x3, UPT ;  /* 0x000000030400788c */ /* 0x000fe8000bf05270 */
[----:B------:R-:W-:Y:S03]  /*78d0*/  USEL UR52, UR4, URZ, UP0 ;  /* 0x000000ff04347287 */ /* 0x000fe60008000000 */
[----:B------:R-:W-:Y:S05]  /*78e0*/  @P0 LEA R2, R2, UR44, 0x3 ;  /* 0x0000002c02020c11 */ /* 0x000fea000f8e18ff */
[----:B------:R-:W-:Y:S05]  /*78f0*/  @P0 VIADD R2, R2, 0x68 ;  /* 0x0000006802020836 */ /* 0x000fea0000000000 */
[----:B------:R-:W-:Y:S04]  /*7900*/  @P0 PRMT R0, R0, 0x654, R2 ;  /* 0x0000065400000816 */ /* 0x000fe80000000002 */
[----:B------:R2:W-:Y:S03]  /*7910*/  @P0 SYNCS.ARRIVE.TRANS64.RED.A1T0 RZ, [R0+URZ], RZ ;  /* 0x000000ff00ff09a7 */ /* 0x0005e600081004ff */
.L_x_117:
[----:B------:R-:W-:Y:S01]  /*7920*/  R2UR UR6, R69 ;  /* 0x00000000450672ca */ /* 0x000fe200000e0000 */
[----:B------:R-:W-:Y:S01]  /*7930*/  UIADD3 UR53, UPT, UPT, UR53, 0x2, URZ ;  /* 0x0000000235357890 */ /* 0x000fe2000fffe0ff */
[----:B------:R-:W-:Y:S02]  /*7940*/  R2UR UR5, R55 ;  /* 0x00000000370572ca */ /* 0x000fe400000e0000 */
[----:B------:R-:W-:Y:S02]  /*7950*/  R2UR UR4, R56 ;  /* 0x00000000380472ca */ /* 0x000fe400000e0000 */
[----:B------:R-:W-:Y:S02]  /*7960*/  R2UR UR36, R67 ;  /* 0x00000000432472ca */ /* 0x000fe400000e0000 */
[----:B------:R-:W-:Y:S02]  /*7970*/  ISETP.NE.AND P0, PT, R59, 0x2, PT ;  /* 0x000000023b00780c */ /* 0x000fe40003f05270 */
[----:B------:R-:W-:Y:S02]  /*7980*/  ISETP.NE.AND P1, PT, R22, 0x4, PT ;  /* 0x000000041600780c */ /* 0x000fe40003f25270 */
[----:B-1----:R-:W-:Y:S01]  /*7990*/  SEL R2, RZ, 0x1, P0 ;  /* 0x00000001ff027807 */ /* 0x002fe20000000000 */
[----:B------:R-:W-:Y:S01]  /*79a0*/  UISETP.NE.AND UP0, UPT, UR6, URZ, UPT ;  /* 0x000000ff0600728c */ /* 0x000fe2000bf05270 */
[----:B--2---:R-:W-:Y:S01]  /*79b0*/  SEL R0, RZ, 0x1, P1 ;  /* 0x00000001ff007807 */ /* 0x004fe20000800000 */
[----:B------:R-:W-:Y:S01]  /*79c0*/  UIADD3 UR26, UPT, UPT, UR37, UR5, URZ ;  /* 0x00000005251a7290 */ /* 0x000fe2000fffe0ff */
[----:B------:R-:W-:Y:S01]  /*79d0*/  LOP3.LUT R60, R60, R2, RZ, 0x3c, !PT ;  /* 0x000000023c3c7212 */ /* 0x000fe200078e3cff */
[----:B------:R-:W-:Y:S01]  /*79e0*/  UIADD3 UR25, UPT, UPT, UR38, UR4, URZ ;  /* 0x0000000426197290 */ /* 0x000fe2000fffe0ff */
[----:B------:R-:W-:Y:S02]  /*79f0*/  LOP3.LUT R61, R61, R0, RZ, 0x3c, !PT ;  /* 0x000000003d3d7212 */ /* 0x000fe400078e3cff */
[----:B------:R-:W-:Y:S02]  /*7a00*/  SEL R59, R59, RZ, P0 ;  /* 0x000000ff3b3b7207 */ /* 0x000fe40000000000 */
[----:B------:R-:W-:Y:S01]  /*7a10*/  SEL R22, R22, RZ, P1 ;  /* 0x000000ff16167207 */ /* 0x000fe20000800000 */
[----:B------:R-:W-:Y:S06]  /*7a20*/  BRA.U UP0, `(.L_x_118) ;  /* 0xffffffd900b07547 */ /* 0x000fec000b83ffff */
[----:B------:R-:W-:-:S13]  /*7a30*/  R2UR UR4, R57 ;  /* 0x00000000390472ca */ /* 0x000fda00000e0000 */
[----:B------:R-:W-:-:S09]  /*7a40*/  UISETP.NE.AND UP0, UPT, UR4, URZ, UPT ;  /* 0x000000ff0400728c */ /* 0x000fd2000bf05270 */
[----:B------:R-:W-:Y:S05]  /*7a50*/  BRA.U !UP0, `(.L_x_119) ;  /* 0x0000000108487547 */ /* 0x000fea000b800000 */
[----:B------:R-:W1:Y:S02]  /*7a60*/  LDCU.64 UR4, c[0x0][0x890] ;  /* 0x00011200ff0477ac */ /* 0x000e640008000a00 */
[----:B-1----:R-:W-:-:S04]  /*7a70*/  UISETP.NE.U32.AND UP0, UPT, UR4, URZ, UPT ;  /* 0x000000ff0400728c */ /* 0x002fc8000bf05070 */
[----:B------:R-:W-:-:S09]  /*7a80*/  UISETP.NE.AND.EX UP0, UPT, UR5, URZ, UPT, UP0 ;  /* 0x000000ff0500728c */ /* 0x000fd2000bf05300 */
[----:B------:R-:W-:Y:S05]  /*7a90*/  BRA.U UP0, `(.L_x_120) ;  /* 0x00000001000c7547 */ /* 0x000fea000b800000 */
[----:B------:R-:W-:-:S13]  /*7aa0*/  FSETP.NEU.AND P0, PT, R26, RZ, PT ;  /* 0x000000ff1a00720b */ /* 0x000fda0003f0d000 */
[----:B------:R-:W-:Y:S05]  /*7ab0*/  @!P0 EXIT ;  /* 0x000000000000894d */ /* 0x000fea0003800000 */
[----:B------:R-:W-:Y:S05]  /*7ac0*/  BRA `(.L_x_119) ;  /* 0x00000000002c7947 */ /* 0x000fea0003800000 */
.L_x_120:
[----:B------:R-:W-:Y:S01]  /*7ad0*/  ISETP.NE.AND P0, PT, R58, RZ, PT ;  /* 0x000000ff3a00720c */ /* 0x000fe20003f05270 */
[----:B------:R-:W-:-:S12]  /*7ae0*/  BSSY.RECONVERGENT B0, `(.L_x_119) ;  /* 0x0000009000007945 */ /* 0x000fd80003800200 */
[----:B------:R-:W-:Y:S05]  /*7af0*/  @P0 BRA `(.L_x_121) ;  /* 0x0000000000140947 */ /* 0x000fea0003800000 */
[----:B------:R-:W1:Y:S02]  /*7b00*/  LDCU.64 UR4, c[0x0][0x888] ;  /* 0x00011100ff0477ac */ /* 0x000e640008000a00 */
[----:B-1----:R-:W-:-:S04]  /*7b10*/  ISETP.NE.U32.AND P0, PT, RZ, UR4, PT ;  /* 0x00000004ff007c0c */ /* 0x002fc8000bf05070 */
[----:B------:R-:W-:-:S13]  /*7b20*/  ISETP.NE.AND.EX P0, PT, RZ, UR5, PT, P0 ;  /* 0x00000005ff007c0c */ /* 0x000fda000bf05300 */
[----:B------:R-:W-:Y:S05]  /*7b30*/  @!P0 EXIT ;  /* 0x000000000000894d */ /* 0x000fea0003800000 */
[----:B------:R-:W-:Y:S05]  /*7b40*/  BRA `(.L_x_122) ;  /* 0x0000000000087947 */ /* 0x000fea0003800000 */
.L_x_121:
[----:B------:R-:W-:-:S13]  /*7b50*/  FSETP.NEU.AND P0, PT, R26, RZ, PT ;  /* 0x000000ff1a00720b */ /* 0x000fda0003f0d000 */
[----:B------:R-:W-:Y:S05]  /*7b60*/  @!P0 EXIT ;  /* 0x000000000000894d */ /* 0x000fea0003800000 */
.L_x_122:
[----:B------:R-:W-:Y:S05]  /*7b70*/  BSYNC.RECONVERGENT B0 ;  /* 0x0000000000007941 */ /* 0x000fea0003800200 */
.L_x_119:
[----:B------:R-:W-:Y:S01]  /*7b80*/  ULEA UR4, UR52, UR44, 0x3 ;  /* 0x0000002c34047291 */ /* 0x000fe2000f8e18ff */
[----:B------:R-:W-:-:S04]  /*7b90*/  DEPBAR.LE SB0, 0x0 ;  /* 0x000080000000791a */ /* 0x000fc80000000000 */
[----:B------:R-:W-:-:S04]  /*7ba0*/  UIADD3 UR4, UPT, UPT, UR4, 0x68, URZ ;  /* 0x0000006804047890 */ /* 0x000fc8000fffe0ff */
[----:B------:R-:W-:-:S09]  /*7bb0*/  UPRMT UR4, UR54, 0x654, UR4 ;  /* 0x0000065436047896 */ /* 0x000fd20008000004 */
[----:B------:R-:W-:Y:S01]  /*7bc0*/  SYNCS.ARRIVE.TRANS64.RED.A1T0 RZ, [UR4], RZ ;  /* 0x000000ffffff79a7 */ /* 0x000fe20008100404 */
[----:B------:R-:W-:Y:S05]  /*7bd0*/  EXIT ;  /* 0x000000000000794d */ /* 0x000fea0003800000 */
.L_x_24:
[----:B--2---:R2:W3:Y:S02]  /*7be0*/  SYNCS.PHASECHK.TRANS64.TRYWAIT P0, [R0+URZ+0x100], R2 ;  /* 0x00010002000075a7 */ /* 0x0044e400080011ff */
[----:B---3--:R-:W-:Y:S05]  /*7bf0*/  @!P0 NANOSLEEP.SYNCS 0x989680 ;  /* 0x009896800000895d */ /* 0x008fea0003900000 */
[----:B------:R-:W3:Y:S02]  /*7c00*/  @!P0 SYNCS.PHASECHK.TRANS64 P0, [R0+URZ+0x100], R2 ;  /* 0x00010002000085a7 */ /* 0x000ee400080010ff */
[----:B---3--:R-:W-:Y:S05]  /*7c10*/  @!P0 BRA `(.L_x_24) ;  /* 0xfffffffc00f08947 */ /* 0x008fea000383ffff */
[----:B------:R-:W-:Y:S05]  /*7c20*/  BRA `(.L_x_123) ;  /* 0xffffff9c00287947 */ /* 0x000fea000383ffff */
.L_x_27:
[----:B-1----:R-:W-:-:S07]  /*7c30*/  MOV R0, UR33 ;  /* 0x0000002100007c02 */ /* 0x002fce0008000f00 */
.L_x_124:
[----:B-1----:R1:W2:Y:S02]  /*7c40*/  SYNCS.PHASECHK.TRANS64.TRYWAIT P0, [R0+URZ+0x28], R3 ;  /* 0x00002803000075a7 */ /* 0x0022a400080011ff */
[----:B--2---:R-:W-:Y:S05]  /*7c50*/  @!P0 NANOSLEEP.SYNCS 0x989680 ;  /* 0x009896800000895d */ /* 0x004fea0003900000 */
[----:B------:R-:W2:Y:S02]  /*7c60*/  @!P0 SYNCS.PHASECHK.TRANS64 P0, [R0+URZ+0x28], R3 ;  /* 0x00002803000085a7 */ /* 0x000ea400080010ff */
[----:B--2---:R-:W-:Y:S05]  /*7c70*/  @!P0 BRA `(.L_x_124) ;  /* 0xfffffffc00f08947 */ /* 0x004fea000383ffff */
[----:B------:R-:W-:Y:S05]  /*7c80*/  BRA `(.L_x_26) ;  /* 0xffffff9c00707947 */ /* 0x000fea000383ffff */
.L_x_34:
[----:B-1----:R-:W-:-:S07]  /*7c90*/  MOV R0, UR33 ;  /* 0x0000002100007c02 */ /* 0x002fce0008000f00 */
.L_x_125:
[----:B-1----:R1:W2:Y:S02]  /*7ca0*/  SYNCS.PHASECHK.TRANS64.TRYWAIT P0, [R0+URZ+0x28], R3 ;  /* 0x00002803000075a7 */ /* 0x0022a400080011ff */
[----:B--2---:R-:W-:Y:S05]  /*7cb0*/  @!P0 NANOSLEEP.SYNCS 0x989680 ;  /* 0x009896800000895d */ /* 0x004fea0003900000 */
[----:B------:R-:W2:Y:S02]  /*7cc0*/  @!P0 SYNCS.PHASECHK.TRANS64 P0, [R0+URZ+0x28], R3 ;  /* 0x00002803000085a7 */ /* 0x000ea400080010ff */
[----:B--2---:R-:W-:Y:S05]  /*7cd0*/  @!P0 BRA `(.L_x_125) ;  /* 0xfffffffc00f08947 */ /* 0x004fea000383ffff */
[----:B------:R-:W-:Y:S05]  /*7ce0*/  BRA `(.L_x_33) ;  /* 0xffffffa000647947 */ /* 0x000fea000383ffff */
.L_x_39:
[----:B-1----:R1:W2:Y:S02]  /*7cf0*/  SYNCS.PHASECHK.TRANS64.TRYWAIT P0, [R3+URZ+0x90], R0 ;  /* 0x00009000030075a7 */ /* 0x0022a400080011ff */
[----:B--2---:R-:W-:Y:S05]  /*7d00*/  @!P0 NANOSLEEP.SYNCS 0x989680 ;  /* 0x009896800000895d */ /* 0x004fea0003900000 */
[----:B------:R-:W2:Y:S02]  /*7d10*/  @!P0 SYNCS.PHASECHK.TRANS64 P0, [R3+URZ+0x90], R0 ;  /* 0x00009000030085a7 */ /* 0x000ea400080010ff */
[----:B--2---:R-:W-:Y:S05]  /*7d20*/  @!P0 BRA `(.L_x_39) ;  /* 0xfffffffc00f08947 */ /* 0x004fea000383ffff */
[----:B------:R-:W-:Y:S05]  /*7d30*/  BRA `(.L_x_126) ;  /* 0xffffffa400387947 */ /* 0x000fea000383ffff */
.L_x_43:
[----:B------:R-:W-:-:S07]  /*7d40*/  MOV R0, UR4 ;  /* 0x0000000400007c02 */ /* 0x000fce0008000f00 */
.L_x_127:
[----:B-1----:R1:W2:Y:S02]  /*7d50*/  SYNCS.PHASECHK.TRANS64.TRYWAIT P0, [R0+URZ], R2 ;  /* 0x00000002000075a7 */ /* 0x0022a400080011ff */
[----:B--2---:R-:W-:Y:S05]  /*7d60*/  @!P0 NANOSLEEP.SYNCS 0x989680 ;  /* 0x009896800000895d */ /* 0x004fea0003900000 */
[----:B------:R-:W2:Y:S02]  /*7d70*/  @!P0 SYNCS.PHASECHK.TRANS64 P0, [R0+URZ], R2 ;  /* 0x00000002000085a7 */ /* 0x000ea400080010ff */
[----:B--2---:R-:W-:Y:S05]  /*7d80*/  @!P0 BRA `(.L_x_127) ;  /* 0xfffffffc00f08947 */ /* 0x004fea000383ffff */
[----:B------:R-:W-:Y:S05]  /*7d90*/  BRA `(.L_x_128) ;  /* 0xffffffa800e47947 */ /* 0x000fea000383ffff */
.L_x_44:
[----:B------:R-:W-:-:S07]  /*7da0*/  MOV R0, UR5 ;  /* 0x0000000500007c02 */ /* 0x000fce0008000f00 */
.L_x_129:
[----:B-1----:R1:W2:Y:S02]  /*7db0*/  SYNCS.PHASECHK.TRANS64.TRYWAIT P0, [R0+URZ], R3 ;  /* 0x00000003000075a7 */ /* 0x0022a400080011ff */
[----:B--2---:R-:W-:Y:S05]  /*7dc0*/  @!P0 NANOSLEEP.SYNCS 0x989680 ;  /* 0x009896800000895d */ /* 0x004fea0003900000 */
[----:B------:R-:W2:Y:S02]  /*7dd0*/  @!P0 SYNCS.PHASECHK.TRANS64 P0, [R0+URZ], R3 ;  /* 0x00000003000085a7 */ /* 0x000ea400080010ff */
[----:B--2---:R-:W-:Y:S05]  /*7de0*/  @!P0 BRA `(.L_x_129) ;  /* 0xfffffffc00f08947 */ /* 0x004fea000383ffff */
[----:B------:R-:W-:Y:S05]  /*7df0*/  BRA `(.L_x_130) ;  /* 0xffffffa800f07947 */ /* 0x000fea000383ffff */
.L_x_45:
[----:B------:R-:W-:-:S07]  /*7e00*/  MOV R0, UR5 ;  /* 0x0000000500007c02 */ /* 0x000fce0008000f00 */
.L_x_131:
[----:B-1----:R1:W2:Y:S02]  /*7e10*/  SYNCS.PHASECHK.TRANS64.TRYWAIT P0, [R0+URZ], R3 ;  /* 0x00000003000075a7 */ /* 0x0022a400080011ff */
[----:B--2---:R-:W-:Y:S05]  /*7e20*/  @!P0 NANOSLEEP.SYNCS 0x989680 ;  /* 0x009896800000895d */ /* 0x004fea0003900000 */
[----:B------:R-:W2:Y:S02]  /*7e30*/  @!P0 SYNCS.PHASECHK.TRANS64 P0, [R0+URZ], R3 ;  /* 0x00000003000085a7 */ /* 0x000ea400080010ff */
[----:B--2---:R-:W-:Y:S05]  /*7e40*/  @!P0 BRA `(.L_x_131) ;  /* 0xfffffffc00f08947 */ /* 0x004fea000383ffff */
[----:B------:R-:W-:Y:S05]  /*7e50*/  BRA `(.L_x_132) ;  /* 0xffffffa800fc7947 */ /* 0x000fea000383ffff */
.L_x_46:
[----:B------:R-:W-:-:S07]  /*7e60*/  MOV R0, UR5 ;  /* 0x0000000500007c02 */ /* 0x000fce0008000f00 */
.L_x_133:
[----:B-1----:R1:W2:Y:S02]  /*7e70*/  SYNCS.PHASECHK.TRANS64.TRYWAIT P0, [R0+URZ], R3 ;  /* 0x00000003000075a7 */ /* 0x0022a400080011ff */
[----:B--2---:R-:W-:Y:S05]  /*7e80*/  @!P0 NANOSLEEP.SYNCS 0x989680 ;  /* 0x009896800000895d */ /* 0x004fea0003900000 */
[----:B------:R-:W2:Y:S02]  /*7e90*/  @!P0 SYNCS.PHASECHK.TRANS64 P0, [R0+URZ], R3 ;  /* 0x00000003000085a7 */ /* 0x000ea400080010ff */
[----:B--2---:R-:W-:Y:S05]  /*7ea0*/  @!P0 BRA `(.L_x_133) ;  /* 0xfffffffc00f08947 */ /* 0x004fea000383ffff */
[----:B------:R-:W-:Y:S05]  /*7eb0*/  BRA `(.L_x_134) ;  /* 0xffffffac00087947 */ /* 0x000fea000383ffff */
.L_x_49:
[----:B-1----:R1:W2:Y:S02]  /*7ec0*/  SYNCS.PHASECHK.TRANS64.TRYWAIT P0, [R2+URZ+0xf0], R4 ;  /* 0x0000f004020075a7 */ /* 0x0022a400080011ff */
[----:B--2---:R-:W-:Y:S05]  /*7ed0*/  @!P0 NANOSLEEP.SYNCS 0x989680 ;  /* 0x009896800000895d */ /* 0x004fea0003900000 */
[----:B------:R-:W2:Y:S02]  /*7ee0*/  @!P0 SYNCS.PHASECHK.TRANS64 P0, [R2+URZ+0xf0], R4 ;  /* 0x0000f004020085a7 */ /* 0x000ea400080010ff */
[----:B--2---:R-:W-:Y:S05]  /*7ef0*/  @!P0 BRA `(.L_x_49) ;  /* 0xfffffffc00f08947 */ /* 0x004fea000383ffff */
[----:B------:R-:W-:Y:S05]  /*7f00*/  BRA `(.L_x_135) ;  /* 0xffffffac00647947 */ /* 0x000fea000383ffff */
.L_x_50:
[----:B------:R-:W-:-:S07]  /*7f10*/  MOV R2, UR4 ;  /* 0x0000000400027c02 */ /* 0x000fce0008000f00 */
.L_x_136:
[----:B-1----:R1:W2:Y:S02]  /*7f20*/  SYNCS.PHASECHK.TRANS64.TRYWAIT P0, [R2+URZ+0xa0], R5 ;  /* 0x0000a005020075a7 */ /* 0x0022a400080011ff */
[----:B--2---:R-:W-:Y:S05]  /*7f30*/  @!P0 NANOSLEEP.SYNCS 0x989680 ;  /* 0x009896800000895d */ /* 0x004fea0003900000 */
[----:B------:R-:W2:Y:S02]  /*7f40*/  @!P0 SYNCS.PHASECHK.TRANS64 P0, [R2+URZ+0xa0], R5 ;  /* 0x0000a005020085a7 */ /* 0x000ea400080010ff */
[----:B--2---:R-:W-:Y:S05]  /*7f50*/  @!P0 BRA `(.L_x_136) ;  /* 0xfffffffc00f08947 */ /* 0x004fea000383ffff */
[----:B------:R-:W-:Y:S05]  /*7f60*/  BRA `(.L_x_137) ;  /* 0xffffffac00747947 */ /* 0x000fea000383ffff */
.L_x_51:
[----:B-1----:R1:W2:Y:S02]  /*7f70*/  SYNCS.PHASECHK.TRANS64.TRYWAIT P1, [R2+URZ+0x90], R4 ;  /* 0x00009004020075a7 */ /* 0x0022a400080211ff */
[----:B--2---:R-:W-:Y:S05]  /*7f80*/  @!P1 NANOSLEEP.SYNCS 0x989680 ;  /* 0x009896800000995d */ /* 0x004fea0003900000 */
[----:B------:R-:W2:Y:S02]  /*7f90*/  @!P1 SYNCS.PHASECHK.TRANS64 P1, [R2+URZ+0x90], R4 ;  /* 0x00009004020095a7 */ /* 0x000ea400080210ff */
[----:B--2---:R-:W-:Y:S05]  /*7fa0*/  @!P1 BRA `(.L_x_51) ;  /* 0xfffffffc00f09947 */ /* 0x004fea000383ffff */
[----:B------:R-:W-:Y:S05]  /*7fb0*/  BRA `(.L_x_138) ;  /* 0xffffffac00a47947 */ /* 0x000fea000383ffff */
.L_x_54:
[----:B------:R-:W-:-:S07]  /*7fc0*/  MOV R0, UR4 ;  /* 0x0000000400007c02 */ /* 0x000fce0008000f00 */
.L_x_139:
[----:B-1----:R1:W2:Y:S02]  /*7fd0*/  SYNCS.PHASECHK.TRANS64.TRYWAIT P0, [R0+URZ+0xa0], R2 ;  /* 0x0000a002000075a7 */ /* 0x0022a400080011ff */
[----:B--2---:R-:W-:Y:S05]  /*7fe0*/  @!P0 NANOSLEEP.SYNCS 0x989680 ;  /* 0x009896800000895d */ /* 0x004fea0003900000 */
[----:B------:R-:W2:Y:S02]  /*7ff0*/  @!P0 SYNCS.PHASECHK.TRANS64 P0, [R0+URZ+0xa0], R2 ;  /* 0x0000a002000085a7 */ /* 0x000ea400080010ff */
[----:B--2---:R-:W-:Y:S05]  /*8000*/  @!P0 BRA `(.L_x_139) ;  /* 0xfffffffc00f08947 */ /* 0x004fea000383ffff */
[----:B------:R-:W-:Y:S05]  /*8010*/  BRA `(.L_x_53) ;  /* 0xffffffac00f87947 */ /* 0x000fea000383ffff */
.L_x_61:
[----:B-1----:R1:W2:Y:S02]  /*8020*/  SYNCS.PHASECHK.TRANS64.TRYWAIT P1, [R0+URZ+0x90], R2 ;  /* 0x00009002000075a7 */ /* 0x0022a400080211ff */
[----:B--2---:R-:W-:Y:S05]  /*8030*/  @!P1 NANOSLEEP.SYNCS 0x989680 ;  /* 0x009896800000995d */ /* 0x004fea0003900000 */
[----:B------:R-:W2:Y:S02]  /*8040*/  @!P1 SYNCS.PHASECHK.TRANS64 P1, [R0+URZ+0x90], R2 ;  /* 0x00009002000095a7 */ /* 0x000ea400080210ff */
[----:B--2---:R-:W-:Y:S05]  /*8050*/  @!P1 BRA `(.L_x_61) ;  /* 0xfffffffc00f09947 */ /* 0x004fea000383ffff */
[----:B------:R-:W-:Y:S05]  /*8060*/  BRA `(.L_x_140) ;  /* 0xffffffb4008c7947 */ /* 0x000fea000383ffff */
.L_x_62:
[----:B------:R-:W-:-:S07]  /*8070*/  MOV R2, UR46 ;  /* 0x0000002e00027c02 */ /* 0x000fce0008000f00 */
.L_x_141:
[----:B-1----:R1:W2:Y:S02]  /*8080*/  SYNCS.PHASECHK.TRANS64.TRYWAIT P0, [R2+URZ+0xd0], R0 ;  /* 0x0000d000020075a7 */ /* 0x0022a400080011ff */
[----:B--2---:R-:W-:Y:S05]  /*8090*/  @!P0 NANOSLEEP.SYNCS 0x989680 ;  /* 0x009896800000895d */ /* 0x004fea0003900000 */
[----:B------:R-:W2:Y:S02]  /*80a0*/  @!P0 SYNCS.PHASECHK.TRANS64 P0, [R2+URZ+0xd0], R0 ;  /* 0x0000d000020085a7 */ /* 0x000ea400080010ff */
[----:B--2---:R-:W-:Y:S05]  /*80b0*/  @!P0 BRA `(.L_x_141) ;  /* 0xfffffffc00f08947 */ /* 0x004fea000383ffff */
[----:B------:R-:W-:Y:S05]  /*80c0*/  BRA `(.L_x_142) ;  /* 0xffffffb400dc7947 */ /* 0x000fea000383ffff */
.L_x_65:
[----:B------:R-:W-:Y:S07]  /*80d0*/  MOV R0, UR7 ;  /* 0x0000000700007c02 */ /* 0x000fee0008000f00 */
.L_x_143:
[----:B-1----:R1:W2:Y:S02]  /*80e0*/  SYNCS.PHASECHK.TRANS64.TRYWAIT P0, [R0+URZ], R2 ;  /* 0x00000002000075a7 */ /* 0x0022a400080011ff */
[----:B--2---:R-:W-:Y:S05]  /*80f0*/  @!P0 NANOSLEEP.SYNCS 0x989680 ;  /* 0x009896800000895d */ /* 0x004fea0003900000 */
[----:B------:R-:W2:Y:S02]  /*8100*/  @!P0 SYNCS.PHASECHK.TRANS64 P0, [R0+URZ], R2 ;  /* 0x00000002000085a7 */ /* 0x000ea400080010ff */
[----:B--2---:R-:W-:Y:S05]  /*8110*/  @!P0 BRA `(.L_x_143) ;  /* 0xfffffffc00f08947 */ /* 0x004fea000383ffff */
[----:B------:R-:W-:Y:S05]  /*8120*/  BRA `(.L_x_64) ;  /* 0xffffffb400f87947 */ /* 0x000fea000383ffff */
.L_x_68:
[----:B------:R-:W-:-:S07]  /*8130*/  MOV R0, UR4 ;  /* 0x0000000400007c02 */ /* 0x000fce0008000f00 */
.L_x_144:
[----:B--2---:R2:W4:Y:S02]  /*8140*/  SYNCS.PHASECHK.TRANS64.TRYWAIT P0, [R0+URZ], R2 ;  /* 0x00000002000075a7 */ /* 0x00452400080011ff */
[----:B----4-:R-:W-:Y:S05]  /*8150*/  @!P0 NANOSLEEP.SYNCS 0x989680 ;  /* 0x009896800000895d */ /* 0x010fea0003900000 */
[----:B------:R-:W4:Y:S02]  /*8160*/  @!P0 SYNCS.PHASECHK.TRANS64 P0, [R0+URZ], R2 ;  /* 0x00000002000085a7 */ /* 0x000f2400080010ff */
[----:B----4-:R-:W-:Y:S05]  /*8170*/  @!P0 BRA `(.L_x_144) ;  /* 0xfffffffc00f08947 */ /* 0x010fea000383ffff */
[----:B------:R-:W-:Y:S05]  /*8180*/  BRA `(.L_x_145) ;  /* 0xffffffbc00247947 */ /* 0x000fea000383ffff */
.L_x_69:
[----:B------:R-:W-:-:S07]  /*8190*/  MOV R0, UR5 ;  /* 0x0000000500007c02 */ /* 0x000fce0008000f00 */
.L_x_146:
[----:B-1----:R1:W2:Y:S02]  /*81a0*/  SYNCS.PHASECHK.TRANS64.TRYWAIT P0, [R0+URZ], R3 ;  /* 0x00000003000075a7 */ /* 0x0022a400080011ff */
[----:B--2---:R-:W-:Y:S05]  /*81b0*/  @!P0 NANOSLEEP.SYNCS 0x989680 ;  /* 0x009896800000895d */ /* 0x004fea0003900000 */
[----:B------:R-:W2:Y:S02]  /*81c0*/  @!P0 SYNCS.PHASECHK.TRANS64 P0, [R0+URZ], R3 ;  /* 0x00000003000085a7 */ /* 0x000ea400080010ff */
[----:B--2---:R-:W-:Y:S05]  /*81d0*/  @!P0 BRA `(.L_x_146) ;  /* 0xfffffffc00f08947 */ /* 0x004fea000383ffff */
[----:B------:R-:W-:Y:S05]  /*81e0*/  BRA `(.L_x_147) ;  /* 0xffffffbc00307947 */ /* 0x000fea000383ffff */
.L_x_70:
[----:B------:R-:W-:-:S07]  /*81f0*/  MOV R0, UR5 ;  /* 0x0000000500007c02 */ /* 0x000fce0008000f00 */
.L_x_148:
[----:B-1----:R1:W2:Y:S02]  /*8200*/  SYNCS.PHASECHK.TRANS64.TRYWAIT P0, [R0+URZ], R3 ;  /* 0x00000003000075a7 */ /* 0x0022a400080011ff */
[----:B--2---:R-:W-:Y:S05]  /*8210*/  @!P0 NANOSLEEP.SYNCS 0x989680 ;  /* 0x009896800000895d */ /* 0x004fea0003900000 */
[----:B------:R-:W2:Y:S02]  /*8220*/  @!P0 SYNCS.PHASECHK.TRANS64 P0, [R0+URZ], R3 ;  /* 0x00000003000085a7 */ /* 0x000ea400080010ff */
[----:B--2---:R-:W-:Y:S05]  /*8230*/  @!P0 BRA `(.L_x_148) ;  /* 0xfffffffc00f08947 */ /* 0x004fea000383ffff */
[----:B------:R-:W-:Y:S05]  /*8240*/  BRA `(.L_x_149) ;  /* 0xffffffbc003c7947 */ /* 0x000fea000383ffff */
.L_x_71:
[----:B-1----:R-:W-:-:S07]  /*8250*/  MOV R0, UR4 ;  /* 0x0000000400007c02 */ /* 0x002fce0008000f00 */
.L_x_150:
[----:B-1----:R1:W2:Y:S02]  /*8260*/  SYNCS.PHASECHK.TRANS64.TRYWAIT P0, [R0+URZ], R2 ;  /* 0x00000002000075a7 */ /* 0x0022a400080011ff */
[----:B--2---:R-:W-:Y:S05]  /*8270*/  @!P0 NANOSLEEP.SYNCS 0x989680 ;  /* 0x009896800000895d */ /* 0x004fea0003900000 */
[----:B------:R-:W2:Y:S02]  /*8280*/  @!P0 SYNCS.PHASECHK.TRANS64 P0, [R0+URZ], R2 ;  /* 0x00000002000085a7 */ /* 0x000ea400080010ff */
[----:B--2---:R-:W-:Y:S05]  /*8290*/  @!P0 BRA `(.L_x_150) ;  /* 0xfffffffc00f08947 */ /* 0x004fea000383ffff */
[----:B------:R-:W-:Y:S05]  /*82a0*/  BRA `(.L_x_151) ;  /* 0xffffffbc00487947 */ /* 0x000fea000383ffff */
.L_x_76:
[----:B---3--:R3:W1:Y:S02]  /*82b0*/  SYNCS.PHASECHK.TRANS64.TRYWAIT P0, [R12+URZ+0x90], R0 ;  /* 0x000090000c0075a7 */ /* 0x00866400080011ff */
[----:B-1----:R-:W-:Y:S05]  /*82c0*/  @!P0 NANOSLEEP.SYNCS 0x989680 ;  /* 0x009896800000895d */ /* 0x002fea0003900000 */
[----:B------:R-:W1:Y:S02]  /*82d0*/  @!P0 SYNCS.PHASECHK.TRANS64 P0, [R12+URZ+0x90], R0 ;  /* 0x000090000c0085a7 */ /* 0x000e6400080010ff */
[----:B-1----:R-:W-:Y:S05]  /*82e0*/  @!P0 BRA `(.L_x_76) ;  /* 0xfffffffc00f08947 */ /* 0x002fea000383ffff */
[----:B------:R-:W-:Y:S05]  /*82f0*/  BRA `(.L_x_152) ;  /* 0xffffffc000587947 */ /* 0x000fea000383ffff */
.L_x_79:
[----:B-1----:R-:W-:Y:S07]  /*8300*/  MOV R0, UR24 ;  /* 0x0000001800007c02 */ /* 0x002fee0008000f00 */
.L_x_153:
[----:B-1----:R1:W2:Y:S02]  /*8310*/  SYNCS.PHASECHK.TRANS64.TRYWAIT P2, [R0+URZ+0x88], R6 ;  /* 0x00008806000075a7 */ /* 0x0022a400080411ff */
[----:B--2---:R-:W-:Y:S05]  /*8320*/  @!P2 NANOSLEEP.SYNCS 0x989680 ;  /* 0x009896800000a95d */ /* 0x004fea0003900000 */
[----:B------:R-:W2:Y:S02]  /*8330*/  @!P2 SYNCS.PHASECHK.TRANS64 P2, [R0+URZ+0x88], R6 ;  /* 0x000088060000a5a7 */ /* 0x000ea400080410ff */
[----:B--2---:R-:W-:Y:S05]  /*8340*/  @!P2 BRA `(.L_x_153) ;  /* 0xfffffffc00f0a947 */ /* 0x004fea000383ffff */
[----:B------:R-:W-:Y:S05]  /*8350*/  BRA `(.L_x_78) ;  /* 0xffffffc400bc7947 */ /* 0x000fea000383ffff */
.L_x_82:
[----:B------:R-:W-:Y:S07]  /*8360*/  MOV R0, UR4 ;  /* 0x0000000400007c02 */ /* 0x000fee0008000f00 */
.L_x_154:
[----:B-1----:R1:W2:Y:S02]  /*8370*/  SYNCS.PHASECHK.TRANS64.TRYWAIT P0, [R0+URZ+0x68], R9 ;  /* 0x00006809000075a7 */ /* 0x0022a400080011ff */
[----:B--2---:R-:W-:Y:S05]  /*8380*/  @!P0 NANOSLEEP.SYNCS 0x989680 ;  /* 0x009896800000895d */ /* 0x004fea0003900000 */
[----:B------:R-:W2:Y:S02]  /*8390*/  @!P0 SYNCS.PHASECHK.TRANS64 P0, [R0+URZ+0x68], R9 ;  /* 0x00006809000085a7 */ /* 0x000ea400080010ff */
[----:B--2---:R-:W-:Y:S05]  /*83a0*/  @!P0 BRA `(.L_x_154) ;  /* 0xfffffffc00f08947 */ /* 0x004fea000383ffff */
[----:B------:R-:W-:Y:S05]  /*83b0*/  BRA `(.L_x_155) ;  /* 0xffffffc8001c7947 */ /* 0x000fea000383ffff */
.L_x_83:
[----:B------:R-:W-:Y:S07]  /*83c0*/  MOV R6, UR5 ;  /* 0x0000000500067c02 */ /* 0x000fee0008000f00 */
.L_x_156:
[----:B-1----:R1:W2:Y:S02]  /*83d0*/  SYNCS.PHASECHK.TRANS64.TRYWAIT P0, [R6+URZ+0x68], R0 ;  /* 0x00006800060075a7 */ /* 0x0022a400080011ff */
[----:B--2---:R-:W-:Y:S05]  /*83e0*/  @!P0 NANOSLEEP.SYNCS 0x989680 ;  /* 0x009896800000895d */ /* 0x004fea0003900000 */
[----:B------:R-:W2:Y:S02]  /*83f0*/  @!P0 SYNCS.PHASECHK.TRANS64 P0, [R6+URZ+0x68], R0 ;  /* 0x00006800060085a7 */ /* 0x000ea400080010ff */
[----:B--2---:R-:W-:Y:S05]  /*8400*/  @!P0 BRA `(.L_x_156) ;  /* 0xfffffffc00f08947 */ /* 0x004fea000383ffff */
[----:B------:R-:W-:Y:S05]  /*8410*/  BRA `(.L_x_157) ;  /* 0xffffffc800787947 */ /* 0x000fea000383ffff */
.L_x_85:
[----:B------:R-:W-:-:S07]  /*8420*/  MOV R0, UR4 ;  /* 0x0000000400007c02 */ /* 0x000fce0008000f00 */
.L_x_158:
[----:B-1----:R1:W2:Y:S02]  /*8430*/  SYNCS.PHASECHK.TRANS64.TRYWAIT P0, [R0+URZ], R2 ;  /* 0x00000002000075a7 */ /* 0x0022a400080011ff */
[----:B--2---:R-:W-:Y:S05]  /*8440*/  @!P0 NANOSLEEP.SYNCS 0x989680 ;  /* 0x009896800000895d */ /* 0x004fea0003900000 */
[----:B------:R-:W2:Y:S02]  /*8450*/  @!P0 SYNCS.PHASECHK.TRANS64 P0, [R0+URZ], R2 ;  /* 0x00000002000085a7 */ /* 0x000ea400080010ff */
[----:B--2---:R-:W-:Y:S05]  /*8460*/  @!P0 BRA `(.L_x_158) ;  /* 0xfffffffc00f08947 */ /* 0x004fea000383ffff */
[----:B------:R-:W-:Y:S05]  /*8470*/  BRA `(.L_x_159) ;  /* 0xffffffcc00087947 */ /* 0x000fea000383ffff */
.L_x_86:
[----:B------:R-:W-:-:S07]  /*8480*/  MOV R0, UR5 ;  /* 0x0000000500007c02 */ /* 0x000fce0008000f00 */
.L_x_160:
[----:B-1----:R1:W2:Y:S02]  /*8490*/  SYNCS.PHASECHK.TRANS64.TRYWAIT P0, [R0+URZ], R2 ;  /* 0x00000002000075a7 */ /* 0x0022a400080011ff */
[----:B--2---:R-:W-:Y:S05]  /*84a0*/  @!P0 NANOSLEEP.SYNCS 0x989680 ;  /* 0x009896800000895d */ /* 0x004fea0003900000 */
[----:B------:R-:W2:Y:S02]  /*84b0*/  @!P0 SYNCS.PHASECHK.TRANS64 P0, [R0+URZ], R2 ;  /* 0x00000002000085a7 */ /* 0x000ea400080010ff */
[----:B--2---:R-:W-:Y:S05]  /*84c0*/  @!P0 BRA `(.L_x_160) ;  /* 0xfffffffc00f08947 */ /* 0x004fea000383ffff */
[----:B------:R-:W-:Y:S05]  /*84d0*/  BRA `(.L_x_161) ;  /* 0xffffffcc00147947 */ /* 0x000fea000383ffff */
.L_x_88:
[----:B-1----:R1:W2:Y:S02]  /*84e0*/  SYNCS.PHASECHK.TRANS64.TRYWAIT P0, [R0+URZ+0x90], R2 ;  /* 0x00009002000075a7 */ /* 0x0022a400080011ff */
[----:B--2---:R-:W-:Y:S05]  /*84f0*/  @!P0 NANOSLEEP.SYNCS 0x989680 ;  /* 0x009896800000895d */ /* 0x004fea0003900000 */
[----:B------:R-:W2:Y:S02]  /*8500*/  @!P0 SYNCS.PHASECHK.TRANS64 P0, [R0+URZ+0x90], R2 ;  /* 0x00009002000085a7 */ /* 0x000ea400080010ff */
[----:B--2---:R-:W-:Y:S05]  /*8510*/  @!P0 BRA `(.L_x_88) ;  /* 0xfffffffc00f08947 */ /* 0x004fea000383ffff */
[----:B------:R-:W-:Y:S05]  /*8520*/  BRA `(.L_x_162) ;  /* 0xffffffd000047947 */ /* 0x000fea000383ffff */
.L_x_98:
[----:B-1----:R1:W3:Y:S02]  /*8530*/  SYNCS.PHASECHK.TRANS64.TRYWAIT P1, [R2+URZ+0x50], R0 ;  /* 0x00005000020075a7 */ /* 0x0022e400080211ff */
[----:B---3--:R-:W-:Y:S05]  /*8540*/  @!P1 NANOSLEEP.SYNCS 0x989680 ;  /* 0x009896800000995d */ /* 0x008fea0003900000 */
[----:B------:R-:W3:Y:S02]  /*8550*/  @!P1 SYNCS.PHASECHK.TRANS64 P1, [R2+URZ+0x50], R0 ;  /* 0x00005000020095a7 */ /* 0x000ee400080210ff */
[----:B---3--:R-:W-:Y:S05]  /*8560*/  @!P1 BRA `(.L_x_98) ;  /* 0xfffffffc00f09947 */ /* 0x008fea000383ffff */
[----:B------:R-:W-:Y:S05]  /*8570*/  BRA `(.L_x_97) ;  /* 0xffffffdc00847947 */ /* 0x000fea000383ffff */
.L_x_100:
[----:B--2---:R2:W3:Y:S02]  /*8580*/  SYNCS.PHASECHK.TRANS64.TRYWAIT P0, [R71+URZ+0xb0], R3 ;  /* 0x0000b003470075a7 */ /* 0x0044e400080011ff */
[----:B---3--:R-:W-:Y:S05]  /*8590*/  @!P0 NANOSLEEP.SYNCS 0x989680 ;  /* 0x009896800000895d */ /* 0x008fea0003900000 */
[----:B------:R-:W3:Y:S02]  /*85a0*/  @!P0 SYNCS.PHASECHK.TRANS64 P0, [R71+URZ+0xb0], R3 ;  /* 0x0000b003470085a7 */ /* 0x000ee400080010ff */
[----:B---3--:R-:W-:Y:S05]  /*85b0*/  @!P0 BRA `(.L_x_100) ;  /* 0xfffffffc00f08947 */ /* 0x008fea000383ffff */
[----:B------:R-:W-:Y:S05]  /*85c0*/  BRA `(.L_x_99) ;  /* 0xffffffdc00fc7947 */ /* 0x000fea000383ffff */
.L_x_111:
[----:B-1----:R1:W2:Y:S02]  /*85d0*/  SYNCS.PHASECHK.TRANS64.TRYWAIT P0, [R2+URZ+0x50], R74 ;  /* 0x0000504a020075a7 */ /* 0x0022a400080011ff */
[----:B--2---:R-:W-:Y:S05]  /*85e0*/  @!P0 NANOSLEEP.SYNCS 0x989680 ;  /* 0x009896800000895d */ /* 0x004fea0003900000 */
[----:B------:R-:W2:Y:S02]  /*85f0*/  @!P0 SYNCS.PHASECHK.TRANS64 P0, [R2+URZ+0x50], R74 ;  /* 0x0000504a020085a7 */ /* 0x000ea400080010ff */
[----:B--2---:R-:W-:Y:S05]  /*8600*/  @!P0 BRA `(.L_x_111) ;  /* 0xfffffffc00f08947 */ /* 0x004fea000383ffff */
[----:B------:R-:W-:Y:S05]  /*8610*/  BRA `(.L_x_110) ;  /* 0xffffffe800487947 */ /* 0x000fea000383ffff */
        .weak           $__internal_0_$__cuda_sm10x_tcgen05_guardrail_trap_col_being_dealloced_not_returned_by_alloc
        .type           $__internal_0_$__cuda_sm10x_tcgen05_guardrail_trap_col_being_dealloced_not_returned_by_alloc,@function
        .size           $__internal_0_$__cuda_sm10x_tcgen05_guardrail_trap_col_being_dealloced_not_returned_by_alloc,($__internal_1_$__cuda_sm10x_tcgen05_guardrail_trap_phase_invalid_during_alloc - $__internal_0_$__cuda_sm10x_tcgen05_guardrail_trap_col_being_dealloced_not_returned_by_alloc)
$__internal_0_$__cuda_sm10x_tcgen05_guardrail_trap_col_being_dealloced_not_returned_by_alloc:
[----:B------:R-:W-:Y:S05]  /*8620*/  BPT.TRAP 0x1 ;  /* 0x000000040000795c */ /* 0x000fea0000300000 */
[----:B------:R-:W-:-:S04]  /*8630*/  HFMA2 R3, -RZ, RZ, 0, 0 ;  /* 0x00000000ff037431 */ /* 0x000fc800000001ff */
[----:B------:R-:W-:Y:S05]  /*8640*/  RET.REL.NODEC R2 `(_ZN7cutlass13device_kernelINS_4gemm6kernel13GemmUniversalIN4cute5tupleIJiiiiEEENS1_10collective13CollectiveMmaINS1_35MainloopSm100TmaUmmaWarpSpecializedILi5ELi2ELi4ENS5_IJNS4_1CILi1EEENSA_ILi2EEESB_EEEEENS5_IJNSA_ILi64EEESF_SF_EEENS_10tfloat32_tENS5_IJlSB_lEEESH_SI_NS4_8TiledMMAINS4_8MMA_AtomIJNS4_17SM100_MMA_TF32_SSISH_SH_fLi64ELi64ELNS4_4UMMA5MajorE0ELSN_0ELNSM_7ScaleInE0ELSO_0EEEEEENS4_6LayoutINS5_IJSB_SB_SB_EEENS5_IJNSA_ILi0EEEST_ST_EEEEENS5_IJNS4_10UnderscoreESW_SW_EEEEENS4_23SM90_TMA_LOAD_MULTICASTENS4_14ComposedLayoutINS4_7SwizzleILi3ELi4ELi3EEENS4_18smem_ptr_flag_bitsILi32EEENSR_INS5_IJNSA_ILi8EEENSA_ILi32EEEEEENS5_IJS16_SB_EEEEEEEvNS4_8identityENS4_13SM90_TMA_LOADES1A_vS1B_EENS_8epilogue10collective18CollectiveEpilogueINS1E_23Sm100TmaWarpSpecializedILi3ELi2ELi16ELb1ELb0EEEJSG_NS5_IJNSR_ISF_SB_EENSR_IS16_SB_EEEEESH_SI_SH_SI_NS1E_6fusion15FusionCallbacksIS1I_NS1M_17LinearCombinationISH_fSH_fLNS_15FloatRoundStyleE2EEESG_S1L_JEEENS4_5SM1004TMEM4LOAD26SM100_TMEM_LOAD_16dp128b8xES1C_S1A_NS4_17SM75_U32x4_LDSM_NENS4_14SM90_TMA_STOREES1A_NS4_17SM90_U32x4_STSM_NENS4_39AutoVectorizingCopyWithAssumedAlignmentILi128EEEEEEvvEEEEvNT_6ParamsE) ;  /* 0xffffff78026c7950 */ /* 0x000fea0003c3ffff */
        .weak           $__internal_1_$__cuda_sm10x_tcgen05_guardrail_trap_phase_invalid_during_alloc
        .type           $__internal_1_$__cuda_sm10x_tcgen05_guardrail_trap_phase_invalid_during_alloc,@function
        .size           $__internal_1_$__cuda_sm10x_tcgen05_guardrail_trap_phase_invalid_during_alloc,($__internal_2_$__cuda_sm10x_tcgen05_guardrail_trap_unallocated_columns_being_dealloced - $__internal_1_$__cuda_sm10x_tcgen05_guardrail_trap_phase_invalid_during_alloc)
$__internal_1_$__cuda_sm10x_tcgen05_guardrail_trap_phase_invalid_during_alloc:
[----:B------:R-:W-:Y:S05]  /*8650*/  BPT.TRAP 0x1 ;  /* 0x000000040000795c */ /* 0x000fea0000300000 */
[----:B------:R-:W-:-:S04]  /*8660*/  MOV R5, 0x0 ;  /* 0x0000000000057802 */ /* 0x000fc80000000f00 */
[----:B------:R-:W-:Y:S05]  /*8670*/  RET.REL.NODEC R4 `(_ZN7cutlass13device_kernelINS_4gemm6kernel13GemmUniversalIN4cute5tupleIJiiiiEEENS1_10collective13CollectiveMmaINS1_35MainloopSm100TmaUmmaWarpSpecializedILi5ELi2ELi4ENS5_IJNS4_1CILi1EEENSA_ILi2EEESB_EEEEENS5_IJNSA_ILi64EEESF_SF_EEENS_10tfloat32_tENS5_IJlSB_lEEESH_SI_NS4_8TiledMMAINS4_8MMA_AtomIJNS4_17SM100_MMA_TF32_SSISH_SH_fLi64ELi64ELNS4_4UMMA5MajorE0ELSN_0ELNSM_7ScaleInE0ELSO_0EEEEEENS4_6LayoutINS5_IJSB_SB_SB_EEENS5_IJNSA_ILi0EEEST_ST_EEEEENS5_IJNS4_10UnderscoreESW_SW_EEEEENS4_23SM90_TMA_LOAD_MULTICASTENS4_14ComposedLayoutINS4_7SwizzleILi3ELi4ELi3EEENS4_18smem_ptr_flag_bitsILi32EEENSR_INS5_IJNSA_ILi8EEENSA_ILi32EEEEEENS5_IJS16_SB_EEEEEEEvNS4_8identityENS4_13SM90_TMA_LOADES1A_vS1B_EENS_8epilogue10collective18CollectiveEpilogueINS1E_23Sm100TmaWarpSpecializedILi3ELi2ELi16ELb1ELb0EEEJSG_NS5_IJNSR_ISF_SB_EENSR_IS16_SB_EEEEESH_SI_SH_SI_NS1E_6fusion15FusionCallbacksIS1I_NS1M_17LinearCombinationISH_fSH_fLNS_15FloatRoundStyleE2EEESG_S1L_JEEENS4_5SM1004TMEM4LOAD26SM100_TMEM_LOAD_16dp128b8xES1C_S1A_NS4_17SM75_U32x4_LDSM_NENS4_14SM90_TMA_STOREES1A_NS4_17SM90_U32x4_STSM_NENS4_39AutoVectorizingCopyWithAssumedAlignmentILi128EEEEEEvvEEEEvNT_6ParamsE) ;  /* 0xffffff7804607950 */ /* 0x000fea0003c3ffff */
        .weak           $__internal_2_$__cuda_sm10x_tcgen05_guardrail_trap_unallocated_columns_being_dealloced
        .type           $__internal_2_$__cuda_sm10x_tcgen05_guardrail_trap_unallocated_columns_being_dealloced,@function
        .size           $__internal_2_$__cuda_sm10x_tcgen05_guardrail_trap_unallocated_columns_being_dealloced,(.L_x_164 - $__internal_2_$__cuda_sm10x_tcgen05_guardrail_trap_unallocated_columns_being_dealloced)
$__internal_2_$__cuda_sm10x_tcgen05_guardrail_trap_unallocated_columns_being_dealloced:
[----:B------:R-:W-:Y:S05]  /*8680*/  BPT.TRAP 0x1 ;  /* 0x000000040000795c */ /* 0x000fea0000300000 */
[----:B------:R-:W-:-:S04]  /*8690*/  HFMA2 R3, -RZ, RZ, 0, 0 ;  /* 0x00000000ff037431 */ /* 0x000fc800000001ff */
[----:B------:R-:W-:Y:S05]  /*86a0*/  RET.REL.NODEC R2 `(_ZN7cutlass13device_kernelINS_4gemm6kernel13GemmUniversalIN4cute5tupleIJiiiiEEENS1_10collective13CollectiveMmaINS1_35MainloopSm100TmaUmmaWarpSpecializedILi5ELi2ELi4ENS5_IJNS4_1CILi1EEENSA_ILi2EEESB_EEEEENS5_IJNSA_ILi64EEESF_SF_EEENS_10tfloat32_tENS5_IJlSB_lEEESH_SI_NS4_8TiledMMAINS4_8MMA_AtomIJNS4_17SM100_MMA_TF32_SSISH_SH_fLi64ELi64ELNS4_4UMMA5MajorE0ELSN_0ELNSM_7ScaleInE0ELSO_0EEEEEENS4_6LayoutINS5_IJSB_SB_SB_EEENS5_IJNSA_ILi0EEEST_ST_EEEEENS5_IJNS4_10UnderscoreESW_SW_EEEEENS4_23SM90_TMA_LOAD_MULTICASTENS4_14ComposedLayoutINS4_7SwizzleILi3ELi4ELi3EEENS4_18smem_ptr_flag_bitsILi32EEENSR_INS5_IJNSA_ILi8EEENSA_ILi32EEEEEENS5_IJS16_SB_EEEEEEEvNS4_8identityENS4_13SM90_TMA_LOADES1A_vS1B_EENS_8epilogue10collective18CollectiveEpilogueINS1E_23Sm100TmaWarpSpecializedILi3ELi2ELi16ELb1ELb0EEEJSG_NS5_IJNSR_ISF_SB_EENSR_IS16_SB_EEEEESH_SI_SH_SI_NS1E_6fusion15FusionCallbacksIS1I_NS1M_17LinearCombinationISH_fSH_fLNS_15FloatRoundStyleE2EEESG_S1L_JEEENS4_5SM1004TMEM4LOAD26SM100_TMEM_LOAD_16dp128b8xES1C_S1A_NS4_17SM75_U32x4_LDSM_NENS4_14SM90_TMA_STOREES1A_NS4_17SM90_U32x4_STSM_NENS4_39AutoVectorizingCopyWithAssumedAlignmentILi128EEEEEEvvEEEEvNT_6ParamsE) ;  /* 0xffffff7802547950 */ /* 0x000fea0003c3ffff */
.L_x_163:
[----:B------:R-:W-:-:S00]  /*86b0*/  BRA `(.L_x_163) ;  /* 0xfffffffc00fc7947 */ /* 0x000fc0000383ffff */
[----:B------:R-:W-:-:S00]  /*86c0*/  NOP ;  /* 0x0000000000007918 */ /* 0x000fc00000000000 */
        /* <DEDUP_REMOVED lines=11> */
.L_x_164:


//--------------------- .nv.global.init           --------------------------
	.section	.nv.global.init,"aw",@progbits
.nv.global.init:
	.type		$str$27,@object
	.size		$str$27,($str$28 - $str$27)
$str$27:
        /*0000*/ 	.byte	0x28, 0x61, 0x64, 0x64, 0x72, 0x65, 0x73, 0x73, 0x20, 0x26, 0x20, 0x6d, 0x61, 0x73, 0x6b, 0x29
        /*0010*/ 	.byte	0x20, 0x3d, 0x3d, 0x20, 0x30, 0x00
	.type		$str$28,@object
	.size		$str$28,($str$26 - $str$28)
$str$28:
        /*0016*/ 	.byte	0x2f, 0x74, 0x6d, 0x70, 0x2f, 0x63, 0x75, 0x74, 0x6c, 0x61, 0x73, 0x73, 0x5f, 0x73, 0x77, 0x65
        /*0026*/ 	.byte	0x65, 0x70, 0x5f, 0x73, 0x72, 0x63, 0x2f, 0x69, 0x6e, 0x63, 0x6c, 0x75, 0x64, 0x65, 0x2f, 0x63
        /*0036*/ 	.byte	0x75, 0x74, 0x65, 0x2f, 0x70, 0x6f, 0x69, 0x6e, 0x74, 0x65, 0x72, 0x5f, 0x66, 0x6c, 0x61, 0x67
        /*0046*/ 	.byte	0x67, 0x65, 0x64, 0x2e, 0x68, 0x70, 0x70, 0x00
	.type		$str$26,@object
	.size		$str$26,($str$25 - $str$26)
$str$26:
        /*004e*/ 	.byte	0x2f, 0x74, 0x6d, 0x70, 0x2f, 0x63, 0x75, 0x74, 0x6c, 0x61, 0x73, 0x73, 0x5f, 0x73, 0x77, 0x65
        /*005e*/ 	.byte	0x65, 0x70, 0x5f, 0x73, 0x72, 0x63, 0x2f, 0x69, 0x6e, 0x63, 0x6c, 0x75, 0x64, 0x65, 0x2f, 0x63
        /*006e*/ 	.byte	0x75, 0x74, 0x65, 0x2f, 0x61, 0x74, 0x6f, 0x6d, 0x2f, 0x63, 0x6f, 0x70, 0x79, 0x5f, 0x74, 0x72
        /*007e*/ 	.byte	0x61, 0x69, 0x74, 0x73, 0x5f, 0x73, 0x6d, 0x31, 0x30, 0x30, 0x2e, 0x68, 0x70, 0x70, 0x00
	.type		$str$25,@object
	.size		$str$25,(__unnamed_1 - $str$25)
$str$25:
        /*008d*/ 	.byte	0x28, 0x28, 0x75, 0x69, 0x6e, 0x74, 0x33, 0x32, 0x5f, 0x74, 0x28, 0x74, 0x68, 0x72, 0x65, 0x61
        /*009d*/ 	.byte	0x64, 0x49, 0x64, 0x78, 0x2e, 0x78, 0x29, 0x20, 0x2f, 0x20, 0x33, 0x32, 0x29, 0x20, 0x25, 0x20
        /*00ad*/ 	.byte	0x34, 0x29, 0x20, 0x3d, 0x3d, 0x20, 0x28, 0x28, 0x28, 0x74, 0x6d, 0x65, 0x6d, 0x5f, 0x61, 0x64
        /*00bd*/ 	.byte	0x64, 0x72, 0x20, 0x3e, 0x3e, 0x20, 0x31, 0x36, 0x29, 0x20, 0x2f, 0x20, 0x33, 0x32, 0x29, 0x20
        /*00cd*/ 	.byte	0x25, 0x20, 0x34, 0x29, 0x00
	.type		__unnamed_1,@object
	.size		__unnamed_1,(__unnamed_2 - __unnamed_1)
__unnamed_1:
        /*00d2*/ 	.byte	0x61, 0x75, 0x74, 0x6f, 0x20, 0x63, 0x75, 0x74, 0x65, 0x3a, 0x3a, 0x61, 0x73, 0x5f, 0x70, 0x6f
        /* <DEDUP_REMOVED lines=24> */
        /*0262*/ 	.byte	0x30, 0x34, 0x38, 0x3e, 0x3e, 0x3e, 0x3e, 0x5d, 0x00
	.type		__unnamed_2,@object
	.size		__unnamed_2,(.L_2 - __unnamed_2)
__unnamed_2:
        /* <DEDUP_REMOVED lines=45> */
        /*053b*/ 	.byte	0x3e, 0x3e, 0x3e, 0x5d, 0x00
.L_2:


//--------------------- .nv.shared._ZN7cutlass13device_kernelINS_4gemm6kernel13GemmUniversalIN4cute5tupleIJiiiiEEENS1_10collective13CollectiveMmaINS1_35MainloopSm100TmaUmmaWarpSpecializedILi5ELi2ELi4ENS5_IJNS4_1CILi1EEENSA_ILi2EEESB_EEEEENS5_IJNSA_ILi64EEESF_SF_EEENS_10tfloat32_tENS5_IJlSB_lEEESH_SI_NS4_8TiledMMAINS4_8MMA_AtomIJNS4_17SM100_MMA_TF32_SSISH_SH_fLi64ELi64ELNS4_4UMMA5MajorE0ELSN_0ELNSM_7ScaleInE0ELSO_0EEEEEENS4_6LayoutINS5_IJSB_SB_SB_EEENS5_IJNSA_ILi0EEEST_ST_EEEEENS5_IJNS4_10UnderscoreESW_SW_EEEEENS4_23SM90_TMA_LOAD_MULTICASTENS4_14ComposedLayoutINS4_7SwizzleILi3ELi4ELi3EEENS4_18smem_ptr_flag_bitsILi32EEENSR_INS5_IJNSA_ILi8EEENSA_ILi32EEEEEENS5_IJS16_SB_EEEEEEEvNS4_8identityENS4_13SM90_TMA_LOADES1A_vS1B_EENS_8epilogue10collective18CollectiveEpilogueINS1E_23Sm100TmaWarpSpecializedILi3ELi2ELi16ELb1ELb0EEEJSG_NS5_IJNSR_ISF_SB_EENSR_IS16_SB_EEEEESH_SI_SH_SI_NS1E_6fusion15FusionCallbacksIS1I_NS1M_17LinearCombinationISH_fSH_fLNS_15FloatRoundStyleE2EEESG_S1L_JEEENS4_5SM1004TMEM4LOAD26SM100_TMEM_LOAD_16dp128b8xES1C_S1A_NS4_17SM75_U32x4_LDSM_NENS4_14SM90_TMA_STOREES1A_NS4_17SM90_U32x4_STSM_NENS4_39AutoVectorizingCopyWithAssumedAlignmentILi128EEEEEEvvEEEEvNT_6ParamsE --------------------------
	.section	.nv.shared._ZN7cutlass13device_kernelINS_4gemm6kernel13GemmUniversalIN4cute5tupleIJiiiiEEENS1_10collective13CollectiveMmaINS1_35MainloopSm100TmaUmmaWarpSpecializedILi5ELi2ELi4ENS5_IJNS4_1CILi1EEENSA_ILi2EEESB_EEEEENS5_IJNSA_ILi64EEESF_SF_EEENS_10tfloat32_tENS5_IJlSB_lEEESH_SI_NS4_8TiledMMAINS4_8MMA_AtomIJNS4_17SM100_MMA_TF32_SSISH_SH_fLi64ELi64ELNS4_4UMMA5MajorE0ELSN_0ELNSM_7ScaleInE0ELSO_0EEEEEENS4_6LayoutINS5_IJSB_SB_SB_EEENS5_IJNSA_ILi0EEEST_ST_EEEEENS5_IJNS4_10UnderscoreESW_SW_EEEEENS4_23SM90_TMA_LOAD_MULTICASTENS4_14ComposedLayoutINS4_7SwizzleILi3ELi4ELi3EEENS4_18smem_ptr_flag_bitsILi32EEENSR_INS5_IJNSA_ILi8EEENSA_ILi32EEEEEENS5_IJS16_SB_EEEEEEEvNS4_8identityENS4_13SM90_TMA_LOADES1A_vS1B_EENS_8epilogue10collective18CollectiveEpilogueINS1E_23Sm100TmaWarpSpecializedILi3ELi2ELi16ELb1ELb0EEEJSG_NS5_IJNSR_ISF_SB_EENSR_IS16_SB_EEEEESH_SI_SH_SI_NS1E_6fusion15FusionCallbacksIS1I_NS1M_17LinearCombinationISH_fSH_fLNS_15FloatRoundStyleE2EEESG_S1L_JEEENS4_5SM1004TMEM4LOAD26SM100_TMEM_LOAD_16dp128b8xES1C_S1A_NS4_17SM75_U32x4_LDSM_NENS4_14SM90_TMA_STOREES1A_NS4_17SM90_U32x4_STSM_NENS4_39AutoVectorizingCopyWithAssumedAlignmentILi128EEEEEEvvEEEEvNT_6ParamsE,"aw",@nobits
	.sectionflags	@""
	.align	16
	.zero		1024


//--------------------- .nv.shared.reserved.0     --------------------------
	.section	.nv.shared.reserved.0,"aw",@nobits
	.weak		__nv_reservedSMEM_offset_0_alias
	.size		__nv_reservedSMEM_offset_0_alias, 0, 64
	.other		__nv_reservedSMEM_offset_0_alias,@"STO_CUDA_RESERVED_SHARED STV_DEFAULT"
__nv_reservedSMEM_offset_0_alias:
	.zero		0
.nv.shared.reserved.0:
	.zero		64
	.weak		__nv_reservedSMEM_tcgen05_partition
	.type		__nv_reservedSMEM_tcgen05_partition,@object
	.size		__nv_reservedSMEM_tcgen05_partition,(.L_0 - __nv_reservedSMEM_tcgen05_partition)
__nv_reservedSMEM_tcgen05_partition:
	.zero		32
.L_0:


//--------------------- .nv.global                --------------------------
	.section	.nv.global,"aw",@nobits
.nv.global:
	.type		_ZN40_INTERNAL_e23c16ce_4_k_cu_442cde6c_109134cute1_E,@object
	.size		_ZN40_INTERNAL_e23c16ce_4_k_cu_442cde6c_109134cute1_E,(_ZN40_INTERNAL_e23c16ce_4_k_cu_442cde6c_109134cuda3std3__45__cpo6cbeginE - _ZN40_INTERNAL_e23c16ce_4_k_cu_442cde6c_109134cute1_E)
_ZN40_INTERNAL_e23c16ce_4_k_cu_442cde6c_109134cute1_E:
	.zero		1
	.type		_ZN40_INTERNAL_e23c16ce_4_k_cu_442cde6c_109134cuda3std3__45__cpo6cbeginE,@object
	.size		_ZN40_INTERNAL_e23c16ce_4_k_cu_442cde6c_109134cuda3std3__45__cpo6cbeginE,(_ZN40_INTERNAL_e23c16ce_4_k_cu_442cde6c_109134cuda3std3__48in_placeE - _ZN40_INTERNAL_e23c16ce_4_k_cu_442cde6c_109134cuda3std3__45__cpo6cbeginE)
_ZN40_INTERNAL_e23c16ce_4_k_cu_442cde6c_109134cuda3std3__45__cpo6cbeginE:
	.zero		1
	.type		_ZN40_INTERNAL_e23c16ce_4_k_cu_442cde6c_109134cuda3std3__48in_placeE,@object
	.size		_ZN40_INTERNAL_e23c16ce_4_k_cu_442cde6c_109134cuda3std3__48in_placeE,(_ZN40_INTERNAL_e23c16ce_4_k_cu_442cde6c_109134cuda3std6ranges3__45__cpo9iter_moveE - _ZN40_INTERNAL_e23c16ce_4_k_cu_442cde6c_109134cuda3std3__48in_placeE)
_ZN40_INTERNAL_e23c16ce_4_k_cu_442cde6c_109134cuda3std3__48in_placeE:
	.zero		1
	.type		_ZN40_INTERNAL_e23c16ce_4_k_cu_442cde6c_109134cuda3std6ranges3__45__cpo9iter_moveE,@object
	.size		_ZN40_INTERNAL_e23c16ce_4_k_cu_442cde6c_109134cuda3std6ranges3__45__cpo9iter_moveE,(_ZN40_INTERNAL_e23c16ce_4_k_cu_442cde6c_109134cuda3std3__45__cpo5beginE - _ZN40_INTERNAL_e23c16ce_4_k_cu_442cde6c_109134cuda3std6ranges3__45__cpo9iter_moveE)
_ZN40_INTERNAL_e23c16ce_4_k_cu_442cde6c_109134cuda3std6ranges3__45__cpo9iter_moveE:
	.zero		1
	.type		_ZN40_INTERNAL_e23c16ce_4_k_cu_442cde6c_109134cuda3std3__45__cpo5beginE,@object
	.size		_ZN40_INTERNAL_e23c16ce_4_k_cu_442cde6c_109134cuda3std3__45__cpo5beginE,(_ZN40_INTERNAL_e23c16ce_4_k_cu_442cde6c_109134cuda3std3__442_GLOBAL__N__e23c16ce_4_k_cu_442cde6c_109136ignoreE - _ZN40_INTERNAL_e23c16ce_4_k_cu_442cde6c_109134cuda3std3__45__cpo5beginE)
_ZN40_INTERNAL_e23c16ce_4_k_cu_442cde6c_109134cuda3std3__45__cpo5beginE:
	.zero		1
	.type		_ZN40_INTERNAL_e23c16ce_4_k_cu_442cde6c_109134cuda3std3__442_GLOBAL__N__e23c16ce_4_k_cu_442cde6c_109136ignoreE,@object
	.size		_ZN40_INTERNAL_e23c16ce_4_k_cu_442cde6c_109134cuda3std3__442_GLOBAL__N__e23c16ce_4_k_cu_442cde6c_109136ignoreE,(_ZN40_INTERNAL_e23c16ce_4_k_cu_442cde6c_109134cute7productE - _ZN40_INTERNAL_e23c16ce_4_k_cu_442cde6c_109134cuda3std3__442_GLOBAL__N__e23c16ce_4_k_cu_442cde6c_109136ignoreE)
_ZN40_INTERNAL_e23c16ce_4_k_cu_442cde6c_109134cuda3std3__442_GLOBAL__N__e23c16ce_4_k_cu_442cde6c_109136ignoreE:
	.zero		1
	.type		_ZN40_INTERNAL_e23c16ce_4_k_cu_442cde6c_109134cute7productE,@object
	.size		_ZN40_INTERNAL_e23c16ce_4_k_cu_442cde6c_109134cute7productE,(_ZN40_INTERNAL_e23c16ce_4_k_cu_442cde6c_109134cuda3std3__45__cpo3endE - _ZN40_INTERNAL_e23c16ce_4_k_cu_442cde6c_109134cute7productE)
_ZN40_INTERNAL_e23c16ce_4_k_cu_442cde6c_109134cute7productE:
	.zero		1
	.type		_ZN40_INTERNAL_e23c16ce_4_k_cu_442cde6c_109134cuda3std3__45__cpo3endE,@object
	.size		_ZN40_INTERNAL_e23c16ce_4_k_cu_442cde6c_109134cuda3std3__45__cpo3endE,(_ZN40_INTERNAL_e23c16ce_4_k_cu_442cde6c_109134cuda3std3__419piecewise_constructE - _ZN40_INTERNAL_e23c16ce_4_k_cu_442cde6c_109134cuda3std3__45__cpo3endE)
_ZN40_INTERNAL_e23c16ce_4_k_cu_442cde6c_109134cuda3std3__45__cpo3endE:
	.zero		1
	.type		_ZN40_INTERNAL_e23c16ce_4_k_cu_442cde6c_109134cuda3std3__419piecewise_constructE,@object
	.size		_ZN40_INTERNAL_e23c16ce_4_k_cu_442cde6c_109134cuda3std3__419piecewise_constructE,(_ZN40_INTERNAL_e23c16ce_4_k_cu_442cde6c_109134cuda3std3__45__cpo4cendE - _ZN40_INTERNAL_e23c16ce_4_k_cu_442cde6c_109134cuda3std3__419piecewise_constructE)
_ZN40_INTERNAL_e23c16ce_4_k_cu_442cde6c_109134cuda3std3__419piecewise_constructE:
	.zero		1
	.type		_ZN40_INTERNAL_e23c16ce_4_k_cu_442cde6c_109134cuda3std3__45__cpo4cendE,@object
	.size		_ZN40_INTERNAL_e23c16ce_4_k_cu_442cde6c_109134cuda3std3__45__cpo4cendE,(_ZN40_INTERNAL_e23c16ce_4_k_cu_442cde6c_109134cuda3std6ranges3__45__cpo4swapE - _ZN40_INTERNAL_e23c16ce_4_k_cu_442cde6c_109134cuda3std3__45__cpo4cendE)
_ZN40_INTERNAL_e23c16ce_4_k_cu_442cde6c_109134cuda3std3__45__cpo4cendE:
	.zero		1
	.type		_ZN40_INTERNAL_e23c16ce_4_k_cu_442cde6c_109134cuda3std6ranges3__45__cpo4swapE,@object
	.size		_ZN40_INTERNAL_e23c16ce_4_k_cu_442cde6c_109134cuda3std6ranges3__45__cpo4swapE,(.L_10 - _ZN40_INTERNAL_e23c16ce_4_k_cu_442cde6c_109134cuda3std6ranges3__45__cpo4swapE)
_ZN40_INTERNAL_e23c16ce_4_k_cu_442cde6c_109134cuda3std6ranges3__45__cpo4swapE:
	.zero		1
.L_10:


//--------------------- .nv.constant0._ZN7cutlass13device_kernelINS_4gemm6kernel13GemmUniversalIN4cute5tupleIJiiiiEEENS1_10collective13CollectiveMmaINS1_35MainloopSm100TmaUmmaWarpSpecializedILi5ELi2ELi4ENS5_IJNS4_1CILi1EEENSA_ILi2EEESB_EEEEENS5_IJNSA_ILi64EEESF_SF_EEENS_10tfloat32_tENS5_IJlSB_lEEESH_SI_NS4_8TiledMMAINS4_8MMA_AtomIJNS4_17SM100_MMA_TF32_SSISH_SH_fLi64ELi64ELNS4_4UMMA5MajorE0ELSN_0ELNSM_7ScaleInE0ELSO_0EEEEEENS4_6LayoutINS5_IJSB_SB_SB_EEENS5_IJNSA_ILi0EEEST_ST_EEEEENS5_IJNS4_10UnderscoreESW_SW_EEEEENS4_23SM90_TMA_LOAD_MULTICASTENS4_14ComposedLayoutINS4_7SwizzleILi3ELi4ELi3EEENS4_18smem_ptr_flag_bitsILi32EEENSR_INS5_IJNSA_ILi8EEENSA_ILi32EEEEEENS5_IJS16_SB_EEEEEEEvNS4_8identityENS4_13SM90_TMA_LOADES1A_vS1B_EENS_8epilogue10collective18CollectiveEpilogueINS1E_23Sm100TmaWarpSpecializedILi3ELi2ELi16ELb1ELb0EEEJSG_NS5_IJNSR_ISF_SB_EENSR_IS16_SB_EEEEESH_SI_SH_SI_NS1E_6fusion15FusionCallbacksIS1I_NS1M_17LinearCombinationISH_fSH_fLNS_15FloatRoundStyleE2EEESG_S1L_JEEENS4_5SM1004TMEM4LOAD26SM100_TMEM_LOAD_16dp128b8xES1C_S1A_NS4_17SM75_U32x4_LDSM_NENS4_14SM90_TMA_STOREES1A_NS4_17SM90_U32x4_STSM_NENS4_39AutoVectorizingCopyWithAssumedAlignmentILi128EEEEEEvvEEEEvNT_6ParamsE --------------------------
	.section	.nv.constant0._ZN7cutlass13device_kernelINS_4gemm6kernel13GemmUniversalIN4cute5tupleIJiiiiEEENS1_10collective13CollectiveMmaINS1_35MainloopSm100TmaUmmaWarpSpecializedILi5ELi2ELi4ENS5_IJNS4_1CILi1EEENSA_ILi2EEESB_EEEEENS5_IJNSA_ILi64EEESF_SF_EEENS_10tfloat32_tENS5_IJlSB_lEEESH_SI_NS4_8TiledMMAINS4_8MMA_AtomIJNS4_17SM100_MMA_TF32_SSISH_SH_fLi64ELi64ELNS4_4UMMA5MajorE0ELSN_0ELNSM_7ScaleInE0ELSO_0EEEEEENS4_6LayoutINS5_IJSB_SB_SB_EEENS5_IJNSA_ILi0EEEST_ST_EEEEENS5_IJNS4_10UnderscoreESW_SW_EEEEENS4_23SM90_TMA_LOAD_MULTICASTENS4_14ComposedLayoutINS4_7SwizzleILi3ELi4ELi3EEENS4_18smem_ptr_flag_bitsILi32EEENSR_INS5_IJNSA_ILi8EEENSA_ILi32EEEEEENS5_IJS16_SB_EEEEEEEvNS4_8identityENS4_13SM90_TMA_LOADES1A_vS1B_EENS_8epilogue10collective18CollectiveEpilogueINS1E_23Sm100TmaWarpSpecializedILi3ELi2ELi16ELb1ELb0EEEJSG_NS5_IJNSR_ISF_SB_EENSR_IS16_SB_EEEEESH_SI_SH_SI_NS1E_6fusion15FusionCallbacksIS1I_NS1M_17LinearCombinationISH_fSH_fLNS_15FloatRoundStyleE2EEESG_S1L_JEEENS4_5SM1004TMEM4LOAD26SM100_TMEM_LOAD_16dp128b8xES1C_S1A_NS4_17SM75_U32x4_LDSM_NENS4_14SM90_TMA_STOREES1A_NS4_17SM90_U32x4_STSM_NENS4_39AutoVectorizingCopyWithAssumedAlignmentILi128EEEEEEvvEEEEvNT_6ParamsE,"a",@progbits
	.sectionflags	@""
	.align	4
.nv.constant0._ZN7cutlass13device_kernelINS_4gemm6kernel13GemmUniversalIN4cute5tupleIJiiiiEEENS1_10collective13CollectiveMmaINS1_35MainloopSm100TmaUmmaWarpSpecializedILi5ELi2ELi4ENS5_IJNS4_1CILi1EEENSA_ILi2EEESB_EEEEENS5_IJNSA_ILi64EEESF_SF_EEENS_10tfloat32_tENS5_IJlSB_lEEESH_SI_NS4_8TiledMMAINS4_8MMA_AtomIJNS4_17SM100_MMA_TF32_SSISH_SH_fLi64ELi64ELNS4_4UMMA5MajorE0ELSN_0ELNSM_7ScaleInE0ELSO_0EEEEEENS4_6LayoutINS5_IJSB_SB_SB_EEENS5_IJNSA_ILi0EEEST_ST_EEEEENS5_IJNS4_10UnderscoreESW_SW_EEEEENS4_23SM90_TMA_LOAD_MULTICASTENS4_14ComposedLayoutINS4_7SwizzleILi3ELi4ELi3EEENS4_18smem_ptr_flag_bitsILi32EEENSR_INS5_IJNSA_ILi8EEENSA_ILi32EEEEEENS5_IJS16_SB_EEEEEEEvNS4_8identityENS4_13SM90_TMA_LOADES1A_vS1B_EENS_8epilogue10collective18CollectiveEpilogueINS1E_23Sm100TmaWarpSpecializedILi3ELi2ELi16ELb1ELb0EEEJSG_NS5_IJNSR_ISF_SB_EENSR_IS16_SB_EEEEESH_SI_SH_SI_NS1E_6fusion15FusionCallbacksIS1I_NS1M_17LinearCombinationISH_fSH_fLNS_15FloatRoundStyleE2EEESG_S1L_JEEENS4_5SM1004TMEM4LOAD26SM100_TMEM_LOAD_16dp128b8xES1C_S1A_NS4_17SM75_U32x4_LDSM_NENS4_14SM90_TMA_STOREES1A_NS4_17SM90_U32x4_STSM_NENS4_39AutoVectorizingCopyWithAssumedAlignmentILi128EEEEEEvvEEEEvNT_6ParamsE:
	.zero		2944


//--------------------- SYMBOLS --------------------------

	.type		.nv.reservedSmem.offset0,@object
	.size		.nv.reservedSmem.offset0,0x4
	.type		.nv.reservedSmem.cap,@object
	.size		.nv.reservedSmem.cap,0x4
	.type		__assertfail,@function
